// auto-generated by cutlass_sweep.gemm — config: {"arch": "sm_90", "cluster_m": 1, "cluster_n": 1, "dtype": "e4m3", "dtype_b": "e4m3", "layout": "nt", "stages": 0, "tile_k": 128, "tile_m": 64, "tile_n": 96}
#include "cutlass/cutlass.h"
#include "cutlass/gemm/collective/collective_builder.hpp"
#include "cutlass/gemm/device/gemm_universal_adapter.h"
#include "cutlass/gemm/kernel/gemm_universal.hpp"
#include "cutlass/epilogue/collective/collective_builder.hpp"

using ElemA = cutlass::float_e4m3_t;
using ElemB = cutlass::float_e4m3_t;
using ElemCD = cutlass::float_e4m3_t;
using Acc  = float;
using TileShape    = cute::Shape<cute::_64, cute::_96, cute::_128>;
using ClusterShape = cute::Shape<cute::_1, cute::_1, cute::_1>;

using CollectiveEpilogue = typename cutlass::epilogue::collective::CollectiveBuilder<
    cutlass::arch::Sm90, cutlass::arch::OpClassTensorOp,
    TileShape, ClusterShape,
    cutlass::epilogue::collective::EpilogueTileAuto,
    Acc, Acc,
    ElemCD, cutlass::layout::RowMajor, 128 / cutlass::sizeof_bits<ElemCD>::value,
    ElemCD, cutlass::layout::RowMajor, 128 / cutlass::sizeof_bits<ElemCD>::value,
    cutlass::epilogue::collective::EpilogueScheduleAuto
  >::CollectiveOp;

using CollectiveMainloop = typename cutlass::gemm::collective::CollectiveBuilder<
    cutlass::arch::Sm90, cutlass::arch::OpClassTensorOp,
    ElemA, cutlass::layout::RowMajor, 128 / cutlass::sizeof_bits<ElemA>::value,
    ElemB, cutlass::layout::ColumnMajor, 128 / cutlass::sizeof_bits<ElemB>::value,
    Acc,
    TileShape, ClusterShape,
    cutlass::gemm::collective::StageCountAutoCarveout<static_cast<int>(sizeof(typename CollectiveEpilogue::SharedStorage))>,
    cutlass::gemm::collective::KernelScheduleAuto
  >::CollectiveOp;

using GemmKernel = cutlass::gemm::kernel::GemmUniversal<
    cute::Shape<int,int,int,int>,
    CollectiveMainloop,
    CollectiveEpilogue
>;
using Gemm = cutlass::gemm::device::GemmUniversalAdapter<GemmKernel>;

// Force the device kernel symbol into the cubin without needing a host main.
auto* _anchor = &cutlass::device_kernel<GemmKernel>;


// ===== COMPILED SASS (sm_90a) =====

	.target	sm_90a

	.elftype	@"ET_EXEC"


//--------------------- .note.nv.tkinfo           --------------------------
	.section	.note.nv.tkinfo,"",@"SHT_NOTE"
	.sectionflags	@"SHF_NOTE_NV_TKINFO"
	.tkinfo
        /*0018*/ 	.word	0x00000002
        /*0030*/ 	.string	""
        /*0030*/ 	.string	"ptxas"
        /*0030*/ 	.string	"Cuda compilation tools, release 13.0, V13.0.88"
        /*0030*/ 	.string	"Build cuda_13.0.r13.0/compiler.36424714_0"
        /*0030*/ 	.string	"-arch sm_90a -m 64 "



//--------------------- .note.nv.cuinfo           --------------------------
	.section	.note.nv.cuinfo,"",@"SHT_NOTE"
	.sectionflags	@"SHF_NOTE_NV_CUINFO"
        /*0018*/ 	.short	0x0002
        /*001a*/ 	.short	0x005a
        /*001c*/ 	.short	0x0082
	.zero		2


//--------------------- .nv.info                  --------------------------
	.section	.nv.info,"",@"SHT_CUDA_INFO"
	.align	4


	//----- nvinfo : EIATTR_REGCOUNT
	.align		4
        /*0000*/ 	.byte	0x04, 0x2f
        /*0002*/ 	.short	(.L_12 - .L_11)
	.align		4
.L_11:
        /*0004*/ 	.word	index@(_ZN7cutlass13device_kernelINS_4gemm6kernel13GemmUniversalIN4cute5tupleIJiiiiEEENS1_10collective13CollectiveMmaINS1_37MainloopSm90TmaGmmaWarpSpecializedFP8ILi11ENS5_IJNS4_1CILi1EEESB_SB_EEENS1_32KernelTmaWarpSpecializedPingpongEEENS5_IJNSA_ILi64EEENSA_ILi96EEENSA_ILi128EEEEEENS_12float_e4m3_tENS5_IJlSB_lEEESJ_SK_NS4_8TiledMMAINS4_8MMA_AtomIJNS4_4SM904GMMA30MMA_64x96x32_F32E4M3E4M3_SS_TNILNSO_7ScaleInE1ELSQ_1EEEEEENS4_6LayoutISC_NS5_IJNSA_ILi0EEESU_SU_EEEEENS5_IJNS4_10UnderscoreESX_SX_EEEEENS4_13SM90_TMA_LOADENS4_14ComposedLayoutINS4_7SwizzleILi3ELi4ELi3EEENS4_18smem_ptr_flag_bitsILi8EEENST_INS5_IJNSA_ILi8EEESH_EEENS5_IJSH_SB_EEEEEEEvNS4_8identityES10_S1A_vS1B_EENS_8epilogue10collective6detail29Sm90TmaWarpSpecializedAdapterINS1E_15DefaultEpilogueISJ_SK_SK_NS1D_6thread17LinearCombinationISJ_Li1EffLNS1I_9ScaleType4KindE0ELNS_15FloatRoundStyleE2ESJ_EENS1_15EpilogueDefaultEEEEEvvEEEEvNT_6ParamsE)
        /*0008*/ 	.word	0x000000a8


	//----- nvinfo : EIATTR_FRAME_SIZE
	.align		4
.L_12:
        /*000c*/ 	.byte	0x04, 0x11
        /*000e*/ 	.short	(.L_14 - .L_13)
	.align		4
.L_13:
        /*0010*/ 	.word	index@(_ZN7cutlass13device_kernelINS_4gemm6kernel13GemmUniversalIN4cute5tupleIJiiiiEEENS1_10collective13CollectiveMmaINS1_37MainloopSm90TmaGmmaWarpSpecializedFP8ILi11ENS5_IJNS4_1CILi1EEESB_SB_EEENS1_32KernelTmaWarpSpecializedPingpongEEENS5_IJNSA_ILi64EEENSA_ILi96EEENSA_ILi128EEEEEENS_12float_e4m3_tENS5_IJlSB_lEEESJ_SK_NS4_8TiledMMAINS4_8MMA_AtomIJNS4_4SM904GMMA30MMA_64x96x32_F32E4M3E4M3_SS_TNILNSO_7ScaleInE1ELSQ_1EEEEEENS4_6LayoutISC_NS5_IJNSA_ILi0EEESU_SU_EEEEENS5_IJNS4_10UnderscoreESX_SX_EEEEENS4_13SM90_TMA_LOADENS4_14ComposedLayoutINS4_7SwizzleILi3ELi4ELi3EEENS4_18smem_ptr_flag_bitsILi8EEENST_INS5_IJNSA_ILi8EEESH_EEENS5_IJSH_SB_EEEEEEEvNS4_8identityES10_S1A_vS1B_EENS_8epilogue10collective6detail29Sm90TmaWarpSpecializedAdapterINS1E_15DefaultEpilogueISJ_SK_SK_NS1D_6thread17LinearCombinationISJ_Li1EffLNS1I_9ScaleType4KindE0ELNS_15FloatRoundStyleE2ESJ_EENS1_15EpilogueDefaultEEEEEvvEEEEvNT_6ParamsE)
        /*0014*/ 	.word	0x00000000


	//----- nvinfo : EIATTR_MIN_STACK_SIZE
	.align		4
.L_14:
        /*0018*/ 	.byte	0x04, 0x12
        /*001a*/ 	.short	(.L_16 - .L_15)
	.align		4
.L_15:
        /*001c*/ 	.word	index@(_ZN7cutlass13device_kernelINS_4gemm6kernel13GemmUniversalIN4cute5tupleIJiiiiEEENS1_10collective13CollectiveMmaINS1_37MainloopSm90TmaGmmaWarpSpecializedFP8ILi11ENS5_IJNS4_1CILi1EEESB_SB_EEENS1_32KernelTmaWarpSpecializedPingpongEEENS5_IJNSA_ILi64EEENSA_ILi96EEENSA_ILi128EEEEEENS_12float_e4m3_tENS5_IJlSB_lEEESJ_SK_NS4_8TiledMMAINS4_8MMA_AtomIJNS4_4SM904GMMA30MMA_64x96x32_F32E4M3E4M3_SS_TNILNSO_7ScaleInE1ELSQ_1EEEEEENS4_6LayoutISC_NS5_IJNSA_ILi0EEESU_SU_EEEEENS5_IJNS4_10UnderscoreESX_SX_EEEEENS4_13SM90_TMA_LOADENS4_14ComposedLayoutINS4_7SwizzleILi3ELi4ELi3EEENS4_18smem_ptr_flag_bitsILi8EEENST_INS5_IJNSA_ILi8EEESH_EEENS5_IJSH_SB_EEEEEEEvNS4_8identityES10_S1A_vS1B_EENS_8epilogue10collective6detail29Sm90TmaWarpSpecializedAdapterINS1E_15DefaultEpilogueISJ_SK_SK_NS1D_6thread17LinearCombinationISJ_Li1EffLNS1I_9ScaleType4KindE0ELNS_15FloatRoundStyleE2ESJ_EENS1_15EpilogueDefaultEEEEEvvEEEEvNT_6ParamsE)
        /*0020*/ 	.word	0x00000000
.L_16:


//--------------------- .nv.compat                --------------------------
	.section	.nv.compat,"",@"SHT_CUDA_COMPAT_INFO"
	.align	4
        /*0000*/ 	.byte	0x02, 0x09, 0x01, 0x00, 0x02, 0x02, 0x04, 0x00, 0x02, 0x05, 0x05, 0x00, 0x03, 0x07, 0x01, 0x01
        /*0010*/ 	.byte	0x02, 0x03, 0x01, 0x00, 0x02, 0x06, 0x01, 0x00, 0x04, 0x0b, 0x08, 0x00, 0x00, 0x00, 0x00, 0x00
        /*0020*/ 	.byte	0x00, 0x00, 0x00, 0x00


//--------------------- .nv.info._ZN7cutlass13device_kernelINS_4gemm6kernel13GemmUniversalIN4cute5tupleIJiiiiEEENS1_10collective13CollectiveMmaINS1_37MainloopSm90TmaGmmaWarpSpecializedFP8ILi11ENS5_IJNS4_1CILi1EEESB_SB_EEENS1_32KernelTmaWarpSpecializedPingpongEEENS5_IJNSA_ILi64EEENSA_ILi96EEENSA_ILi128EEEEEENS_12float_e4m3_tENS5_IJlSB_lEEESJ_SK_NS4_8TiledMMAINS4_8MMA_AtomIJNS4_4SM904GMMA30MMA_64x96x32_F32E4M3E4M3_SS_TNILNSO_7ScaleInE1ELSQ_1EEEEEENS4_6LayoutISC_NS5_IJNSA_ILi0EEESU_SU_EEEEENS5_IJNS4_10UnderscoreESX_SX_EEEEENS4_13SM90_TMA_LOADENS4_14ComposedLayoutINS4_7SwizzleILi3ELi4ELi3EEENS4_18smem_ptr_flag_bitsILi8EEENST_INS5_IJNSA_ILi8EEESH_EEENS5_IJSH_SB_EEEEEEEvNS4_8identityES10_S1A_vS1B_EENS_8epilogue10collective6detail29Sm90TmaWarpSpecializedAdapterINS1E_15DefaultEpilogueISJ_SK_SK_NS1D_6thread17LinearCombinationISJ_Li1EffLNS1I_9ScaleType4KindE0ELNS_15FloatRoundStyleE2ESJ_EENS1_15EpilogueDefaultEEEEEvvEEEEvNT_6ParamsE --------------------------
	.section	.nv.info._ZN7cutlass13device_kernelINS_4gemm6kernel13GemmUniversalIN4cute5tupleIJiiiiEEENS1_10collective13CollectiveMmaINS1_37MainloopSm90TmaGmmaWarpSpecializedFP8ILi11ENS5_IJNS4_1CILi1EEESB_SB_EEENS1_32KernelTmaWarpSpecializedPingpongEEENS5_IJNSA_ILi64EEENSA_ILi96EEENSA_ILi128EEEEEENS_12float_e4m3_tENS5_IJlSB_lEEESJ_SK_NS4_8TiledMMAINS4_8MMA_AtomIJNS4_4SM904GMMA30MMA_64x96x32_F32E4M3E4M3_SS_TNILNSO_7ScaleInE1ELSQ_1EEEEEENS4_6LayoutISC_NS5_IJNSA_ILi0EEESU_SU_EEEEENS5_IJNS4_10UnderscoreESX_SX_EEEEENS4_13SM90_TMA_LOADENS4_14ComposedLayoutINS4_7SwizzleILi3ELi4ELi3EEENS4_18smem_ptr_flag_bitsILi8EEENST_INS5_IJNSA_ILi8EEESH_EEENS5_IJSH_SB_EEEEEEEvNS4_8identityES10_S1A_vS1B_EENS_8epilogue10collective6detail29Sm90TmaWarpSpecializedAdapterINS1E_15DefaultEpilogueISJ_SK_SK_NS1D_6thread17LinearCombinationISJ_Li1EffLNS1I_9ScaleType4KindE0ELNS_15FloatRoundStyleE2ESJ_EENS1_15EpilogueDefaultEEEEEvvEEEEvNT_6ParamsE,"",@"SHT_CUDA_INFO"
	.sectionflags	@""
	.align	4


	//----- nvinfo : EIATTR_CUDA_API_VERSION
	.align		4
        /*0000*/ 	.byte	0x04, 0x37
        /*0002*/ 	.short	(.L_18 - .L_17)
.L_17:
        /*0004*/ 	.word	0x00000082


	//----- nvinfo : EIATTR_KPARAM_INFO
	.align		4
.L_18:
        /*0008*/ 	.byte	0x04, 0x17
        /*000a*/ 	.short	(.L_20 - .L_19)
.L_19:
        /*000c*/ 	.word	0x00000000
        /*0010*/ 	.short	0x0000
        /*0012*/ 	.short	0x0070
        /*0014*/ 	.byte	0x00, 0xf0, 0x01, 0x10


	//----- nvinfo : EIATTR_SPARSE_MMA_MASK
	.align		4
.L_20:
        /*0018*/ 	.byte	0x03, 0x50
        /*001a*/ 	.short	0x0000


	//----- nvinfo : EIATTR_MAXREG_COUNT
	.align		4
        /*001c*/ 	.byte	0x03, 0x1b
        /*001e*/ 	.short	0x00a8


	//----- nvinfo : EIATTR_NUM_BARRIERS
	.align		4
        /*0020*/ 	.byte	0x02, 0x4c
        /*0022*/ 	.byte	0x01
	.zero		1


	//----- nvinfo : EIATTR_MERCURY_ISA_VERSION
	.align		4
        /*0024*/ 	.byte	0x03, 0x5f
        /*0026*/ 	.short	0x0101


	//----- nvinfo : EIATTR_INT_WARP_WIDE_INSTR_OFFSETS
	.align		4
        /*0028*/ 	.byte	0x04, 0x31
        /*002a*/ 	.short	(.L_22 - .L_21)


	//   ....[0]....
.L_21:
        /*002c*/ 	.word	0x00000530


	//   ....[1]....
        /*0030*/ 	.word	0x00000550


	//   ....[2]....
        /*0034*/ 	.word	0x000005d0


	//   ....[3]....
        /*0038*/ 	.word	0x000005e0


	//   ....[4]....
        /*003c*/ 	.word	0x000005f0


	//   ....[5]....
        /*0040*/ 	.word	0x00000610


	//   ....[6]....
        /*0044*/ 	.word	0x00000690


	//   ....[7]....
        /*0048*/ 	.word	0x000006b0


	//----- nvinfo : EIATTR_COOP_GROUP_MASK_REGIDS
	.align		4
.L_22:
        /*004c*/ 	.byte	0x04, 0x29
        /*004e*/ 	.short	(.L_24 - .L_23)


	//   ....[0]....
.L_23:
        /*0050*/ 	.word	0xffffffff


	//   ....[1]....
        /*0054*/ 	.word	0xffffffff


	//   ....[2]....
        /*0058*/ 	.word	0xffffffff


	//   ....[3]....
        /*005c*/ 	.word	0xffffffff


	//   ....[4]....
        /*0060*/ 	.word	0xffffffff


	//   ....[5]....
        /*0064*/ 	.word	0xffffffff


	//----- nvinfo : EIATTR_COOP_GROUP_INSTR_OFFSETS
	.align		4
.L_24:
        /*0068*/ 	.byte	0x04, 0x28
        /*006a*/ 	.short	(.L_26 - .L_25)


	//   ....[0]....
.L_25:
        /*006c*/ 	.word	0x00000060


	//   ....[1]....
        /*0070*/ 	.word	0x00000070


	//   ....[2]....
        /*0074*/ 	.word	0x00000130


	//   ....[3]....
        /*0078*/ 	.word	0x000003d0


	//   ....[4]....
        /*007c*/ 	.word	0x00000410


	//   ....[5]....
        /*0080*/ 	.word	0x00000450


	//----- nvinfo : EIATTR_REG_RECONFIG
	.align		4
.L_26:
        /*0084*/ 	.byte	0x01, 0x54
	.zero		2


	//----- nvinfo : EIATTR_MBARRIER_INSTR_OFFSETS
	.align		4
        /*0088*/ 	.byte	0x04, 0x39
        /*008a*/ 	.short	(.L_28 - .L_27)


	//   ....[0]....
.L_27:
        /*008c*/ 	.word	0x00000250
        /*0090*/ 	.word	0x000000ff
        /*0094*/ 	.word	0x00000000
        /*0098*/ 	.short	0x0100
        /*009a*/ 	.byte	0x08
	.zero		1


	//   ....[1]....
        /*009c*/ 	.word	0x00000260
        /*00a0*/ 	.word	0x000000ff
        /*00a4*/ 	.word	0x00000058
        /*00a8*/ 	.short	0x0100
        /*00aa*/ 	.byte	0x08
	.zero		1


	//   ....[2]....
        /*00ac*/ 	.word	0x00000270
        /*00b0*/ 	.word	0x000000ff
        /*00b4*/ 	.word	0x00000008
        /*00b8*/ 	.short	0x0100
        /*00ba*/ 	.byte	0x08
	.zero		1


	//   ....[3]....
        /*00bc*/ 	.word	0x00000280
        /*00c0*/ 	.word	0x000000ff
        /*00c4*/ 	.word	0x00000060
        /*00c8*/ 	.short	0x0100
        /*00ca*/ 	.byte	0x08
	.zero		1


	//   ....[4]....
        /*00cc*/ 	.word	0x00000290
        /*00d0*/ 	.word	0x000000ff
        /*00d4*/ 	.word	0x00000010
        /*00d8*/ 	.short	0x0100
        /*00da*/ 	.byte	0x08
	.zero		1


	//   ....[5]....
        /*00dc*/ 	.word	0x000002a0
        /*00e0*/ 	.word	0x000000ff
        /*00e4*/ 	.word	0x00000068
        /*00e8*/ 	.short	0x0100
        /*00ea*/ 	.byte	0x08
	.zero		1


	//   ....[6]....
        /*00ec*/ 	.word	0x000002b0
        /*00f0*/ 	.word	0x000000ff
        /*00f4*/ 	.word	0x00000018
        /*00f8*/ 	.short	0x0100
        /*00fa*/ 	.byte	0x08
	.zero		1


	//   ....[7]....
        /*00fc*/ 	.word	0x000002c0
        /*0100*/ 	.word	0x000000ff
        /*0104*/ 	.word	0x00000070
        /*0108*/ 	.short	0x0100
        /*010a*/ 	.byte	0x08
	.zero		1


	//   ....[8]....
        /*010c*/ 	.word	0x000002d0
        /*0110*/ 	.word	0x000000ff
        /*0114*/ 	.word	0x00000020
        /*0118*/ 	.short	0x0100
        /*011a*/ 	.byte	0x08
	.zero		1


	//   ....[9]....
        /*011c*/ 	.word	0x000002e0
        /*0120*/ 	.word	0x000000ff
        /*0124*/ 	.word	0x00000078
        /*0128*/ 	.short	0x0100
        /*012a*/ 	.byte	0x08
	.zero		1


	//   ....[10]....
        /*012c*/ 	.word	0x000002f0
        /*0130*/ 	.word	0x000000ff
        /*0134*/ 	.word	0x00000028
        /*0138*/ 	.short	0x0100
        /*013a*/ 	.byte	0x08
	.zero		1


	//   ....[11]....
        /*013c*/ 	.word	0x00000300
        /*0140*/ 	.word	0x000000ff
        /*0144*/ 	.word	0x00000080
        /*0148*/ 	.short	0x0100
        /*014a*/ 	.byte	0x08
	.zero		1


	//   ....[12]....
        /*014c*/ 	.word	0x00000310
        /*0150*/ 	.word	0x000000ff
        /*0154*/ 	.word	0x00000030
        /*0158*/ 	.short	0x0100
        /*015a*/ 	.byte	0x08
	.zero		1


	//   ....[13]....
        /*015c*/ 	.word	0x00000320
        /*0160*/ 	.word	0x000000ff
        /*0164*/ 	.word	0x00000088
        /*0168*/ 	.short	0x0100
        /*016a*/ 	.byte	0x08
	.zero		1


	//   ....[14]....
        /*016c*/ 	.word	0x00000330
        /*0170*/ 	.word	0x000000ff
        /*0174*/ 	.word	0x00000038
        /*0178*/ 	.short	0x0100
        /*017a*/ 	.byte	0x08
	.zero		1


	//   ....[15]....
        /*017c*/ 	.word	0x00000340
        /*0180*/ 	.word	0x000000ff
        /*0184*/ 	.word	0x00000090
        /*0188*/ 	.short	0x0100
        /*018a*/ 	.byte	0x08
	.zero		1


	//   ....[16]....
        /*018c*/ 	.word	0x00000350
        /*0190*/ 	.word	0x000000ff
        /*0194*/ 	.word	0x00000040
        /*0198*/ 	.short	0x0100
        /*019a*/ 	.byte	0x08
	.zero		1


	//   ....[17]....
        /*019c*/ 	.word	0x00000360
        /*01a0*/ 	.word	0x000000ff
        /*01a4*/ 	.word	0x00000098
        /*01a8*/ 	.short	0x0100
        /*01aa*/ 	.byte	0x08
	.zero		1


	//   ....[18]....
        /*01ac*/ 	.word	0x00000370
        /*01b0*/ 	.word	0x000000ff
        /*01b4*/ 	.word	0x00000048
        /*01b8*/ 	.short	0x0100
        /*01ba*/ 	.byte	0x08
	.zero		1


	//   ....[19]....
        /*01bc*/ 	.word	0x00000380
        /*01c0*/ 	.word	0x000000ff
        /*01c4*/ 	.word	0x000000a0
        /*01c8*/ 	.short	0x0100
        /*01ca*/ 	.byte	0x08
	.zero		1


	//   ....[20]....
        /*01cc*/ 	.word	0x00000390
        /*01d0*/ 	.word	0x000000ff
        /*01d4*/ 	.word	0x00000050
        /*01d8*/ 	.short	0x0100
        /*01da*/ 	.byte	0x08
	.zero		1


	//   ....[21]....
        /*01dc*/ 	.word	0x000003a0
        /*01e0*/ 	.word	0x000000ff
        /*01e4*/ 	.word	0x000000a8
        /*01e8*/ 	.short	0x0100
        /*01ea*/ 	.byte	0x08
	.zero		1


	//   ....[22]....
        /*01ec*/ 	.word	0x000006e0
        /*01f0*/ 	.word	0x000000ff
        /*01f4*/ 	.word	0x000000e0
        /*01f8*/ 	.short	0x0100
        /*01fa*/ 	.byte	0x08
	.zero		1


	//   ....[23]....
        /*01fc*/ 	.word	0x00000730
        /*0200*/ 	.word	0x000000ff
        /*0204*/ 	.word	0x000000e8
        /*0208*/ 	.short	0x0100
        /*020a*/ 	.byte	0x08
	.zero		1


	//   ....[24]....
        /*020c*/ 	.word	0x00000750
        /*0210*/ 	.word	0x000000ff
        /*0214*/ 	.word	0x000000c0
        /*0218*/ 	.short	0x0100
        /*021a*/ 	.byte	0x09
	.zero		1


	//   ....[25]....
        /*021c*/ 	.word	0x00000760
        /*0220*/ 	.word	0x000000ff
        /*0224*/ 	.word	0x000000c8
        /*0228*/ 	.short	0x0100
        /*022a*/ 	.byte	0x09
	.zero		1


	//   ....[26]....
        /*022c*/ 	.word	0x00000770
        /*0230*/ 	.word	0x000000ff
        /*0234*/ 	.word	0x000000d0
        /*0238*/ 	.short	0x0100
        /*023a*/ 	.byte	0x09
	.zero		1


	//   ....[27]....
        /*023c*/ 	.word	0x00000780
        /*0240*/ 	.word	0x000000ff
        /*0244*/ 	.word	0x000000d8
        /*0248*/ 	.short	0x0100
        /*024a*/ 	.byte	0x09
	.zero		1


	//   ....[28]....
        /*024c*/ 	.word	0x00001530
        /*0250*/ 	.word	0x000000ff
        /*0254*/ 	.word	0xfffffff8
        /*0258*/ 	.short	0x010a
        /*025a*/ 	.byte	0x0b
	.zero		1


	//   ....[29]....
        /*025c*/ 	.word	0x00001900
        /*0260*/ 	.word	0x000000ff
        /*0264*/ 	.word	0x00000000
        /*0268*/ 	.short	0x010a
        /*026a*/ 	.byte	0x06
	.zero		1


	//   ....[30]....
        /*026c*/ 	.word	0x00001940
        /*0270*/ 	.word	0x000000ff
        /*0274*/ 	.word	0x00000000
        /*0278*/ 	.short	0x010a
        /*027a*/ 	.byte	0x06
	.zero		1


	//   ....[31]....
        /*027c*/ 	.word	0x00002170
        /*0280*/ 	.word	0x000000ff
        /*0284*/ 	.word	0x00000000
        /*0288*/ 	.short	0x010a
        /*028a*/ 	.byte	0x10
	.zero		1


	//   ....[32]....
        /*028c*/ 	.word	0x000021b0
        /*0290*/ 	.word	0x000000ff
        /*0294*/ 	.word	0x00000000
        /*0298*/ 	.short	0x010a
        /*029a*/ 	.byte	0x10
	.zero		1


	//   ....[33]....
        /*029c*/ 	.word	0x000027d0
        /*02a0*/ 	.word	0x000000ff
        /*02a4*/ 	.word	0x00000000
        /*02a8*/ 	.short	0x0101
        /*02aa*/ 	.byte	0x08
	.zero		1


	//   ....[34]....
        /*02ac*/ 	.word	0x00002c40
        /*02b0*/ 	.word	0x0000000f
        /*02b4*/ 	.word	0x00000000
        /*02b8*/ 	.short	0x0101
        /*02ba*/ 	.byte	0x16
	.zero		1


	//   ....[35]....
        /*02bc*/ 	.word	0x00002d20
        /*02c0*/ 	.word	0x000000ff
        /*02c4*/ 	.word	0x00000000
        /*02c8*/ 	.short	0x0101
        /*02ca*/ 	.byte	0x08
	.zero		1


	//   ....[36]....
        /*02cc*/ 	.word	0x00002dd0
        /*02d0*/ 	.word	0x000000ff
        /*02d4*/ 	.word	0x00000008
        /*02d8*/ 	.short	0x010a
        /*02da*/ 	.byte	0x0b
	.zero		1


	//   ....[37]....
        /*02dc*/ 	.word	0x00006570
        /*02e0*/ 	.word	0x00000004
        /*02e4*/ 	.word	0x00000000
        /*02e8*/ 	.short	0x0101
        /*02ea*/ 	.byte	0x16
	.zero		1


	//   ....[38]....
        /*02ec*/ 	.word	0x00006e50
        /*02f0*/ 	.word	0x00000013
        /*02f4*/ 	.word	0x00000058
        /*02f8*/ 	.short	0x010a
        /*02fa*/ 	.byte	0x3f
	.zero		1


	//   ....[39]....
        /*02fc*/ 	.word	0x000071c0
        /*0300*/ 	.word	0x0000000a
        /*0304*/ 	.word	0x000000e8
        /*0308*/ 	.short	0x0101
        /*030a*/ 	.byte	0x3f
	.zero		1


	//   ....[40]....
        /*030c*/ 	.word	0x00007920
        /*0310*/ 	.word	0x00000005
        /*0314*/ 	.word	0x00000000
        /*0318*/ 	.short	0x010a
        /*031a*/ 	.byte	0x3f
	.zero		1


	//   ....[41]....
        /*031c*/ 	.word	0x000079a0
        /*0320*/ 	.word	0x00000007
        /*0324*/ 	.word	0x00000000
        /*0328*/ 	.short	0x010a
        /*032a*/ 	.byte	0x3f
	.zero		1


	//   ....[42]....
        /*032c*/ 	.word	0x00007a30
        /*0330*/ 	.word	0x00000006
        /*0334*/ 	.word	0x00000000
        /*0338*/ 	.short	0x010a
        /*033a*/ 	.byte	0x3f
	.zero		1


	//   ....[43]....
        /*033c*/ 	.word	0x00007ac0
        /*0340*/ 	.word	0x00000009
        /*0344*/ 	.word	0x00000000
        /*0348*/ 	.short	0x010a
        /*034a*/ 	.byte	0x3f
	.zero		1


	//   ....[44]....
        /*034c*/ 	.word	0x00007b50
        /*0350*/ 	.word	0x00000006
        /*0354*/ 	.word	0x00000000
        /*0358*/ 	.short	0x010a
        /*035a*/ 	.byte	0x3f
	.zero		1


	//   ....[45]....
        /*035c*/ 	.word	0x00007be0
        /*0360*/ 	.word	0x00000009
        /*0364*/ 	.word	0x00000000
        /*0368*/ 	.short	0x010a
        /*036a*/ 	.byte	0x3f
	.zero		1


	//   ....[46]....
        /*036c*/ 	.word	0x00007c70
        /*0370*/ 	.word	0x00000006
        /*0374*/ 	.word	0x00000000
        /*0378*/ 	.short	0x010a
        /*037a*/ 	.byte	0x3f
	.zero		1


	//   ....[47]....
        /*037c*/ 	.word	0x00007d00
        /*0380*/ 	.word	0x00000009
        /*0384*/ 	.word	0x00000000
        /*0388*/ 	.short	0x010a
        /*038a*/ 	.byte	0x3f
	.zero		1


	//   ....[48]....
        /*038c*/ 	.word	0x00007d90
        /*0390*/ 	.word	0x00000008
        /*0394*/ 	.word	0x00000000
        /*0398*/ 	.short	0x010a
        /*039a*/ 	.byte	0x3f
	.zero		1


	//   ....[49]....
        /*039c*/ 	.word	0x00007e20
        /*03a0*/ 	.word	0x0000000b
        /*03a4*/ 	.word	0x00000000
        /*03a8*/ 	.short	0x010a
        /*03aa*/ 	.byte	0x3f
	.zero		1


	//   ....[50]....
        /*03ac*/ 	.word	0x00007eb0
        /*03b0*/ 	.word	0x00000003
        /*03b4*/ 	.word	0x00000000
        /*03b8*/ 	.short	0x010a
        /*03ba*/ 	.byte	0x3f
	.zero		1


	//   ....[51]....
        /*03bc*/ 	.word	0x00007f20
        /*03c0*/ 	.word	0x0000000f
        /*03c4*/ 	.word	0xfffffff8
        /*03c8*/ 	.short	0x010a
        /*03ca*/ 	.byte	0x3f
	.zero		1


	//   ....[52]....
        /*03cc*/ 	.word	0x00007f80
        /*03d0*/ 	.word	0x0000000f
        /*03d4*/ 	.word	0x00000000
        /*03d8*/ 	.short	0x010a
        /*03da*/ 	.byte	0x3f
	.zero		1


	//   ....[53]....
        /*03dc*/ 	.word	0x00007fe0
        /*03e0*/ 	.word	0x00000010
        /*03e4*/ 	.word	0x00000000
        /*03e8*/ 	.short	0x010a
        /*03ea*/ 	.byte	0x3f
	.zero		1


	//   ....[54]....
        /*03ec*/ 	.word	0x00008040
        /*03f0*/ 	.word	0x0000000f
        /*03f4*/ 	.word	0x00000008
        /*03f8*/ 	.short	0x010a
        /*03fa*/ 	.byte	0x3f
	.zero		1


	//   ....[55]....
        /*03fc*/ 	.word	0x00008110
        /*0400*/ 	.word	0x00000013
        /*0404*/ 	.word	0x00000058
        /*0408*/ 	.short	0x010a
        /*040a*/ 	.byte	0x3f
	.zero		1


	//   ....[56]....
        /*040c*/ 	.word	0x000081f0
        /*0410*/ 	.word	0x00000005
        /*0414*/ 	.word	0x00000000
        /*0418*/ 	.short	0x010a
        /*041a*/ 	.byte	0x3f
	.zero		1


	//   ....[57]....
        /*041c*/ 	.word	0x00008240
        /*0420*/ 	.word	0x00000007
        /*0424*/ 	.word	0x00000000
        /*0428*/ 	.short	0x010a
        /*042a*/ 	.byte	0x3f
	.zero		1


	//   ....[58]....
        /*042c*/ 	.word	0x00008290
        /*0430*/ 	.word	0x00000006
        /*0434*/ 	.word	0x00000000
        /*0438*/ 	.short	0x010a
        /*043a*/ 	.byte	0x3f
	.zero		1


	//   ....[59]....
        /*043c*/ 	.word	0x000082e0
        /*0440*/ 	.word	0x00000009
        /*0444*/ 	.word	0x00000000
        /*0448*/ 	.short	0x010a
        /*044a*/ 	.byte	0x3f
	.zero		1


	//   ....[60]....
        /*044c*/ 	.word	0x00008330
        /*0450*/ 	.word	0x00000006
        /*0454*/ 	.word	0x00000000
        /*0458*/ 	.short	0x010a
        /*045a*/ 	.byte	0x3f
	.zero		1


	//   ....[61]....
        /*045c*/ 	.word	0x00008380
        /*0460*/ 	.word	0x00000009
        /*0464*/ 	.word	0x00000000
        /*0468*/ 	.short	0x010a
        /*046a*/ 	.byte	0x3f
	.zero		1


	//   ....[62]....
        /*046c*/ 	.word	0x000083d0
        /*0470*/ 	.word	0x00000006
        /*0474*/ 	.word	0x00000000
        /*0478*/ 	.short	0x010a
        /*047a*/ 	.byte	0x3f
	.zero		1


	//   ....[63]....
        /*047c*/ 	.word	0x00008420
        /*0480*/ 	.word	0x00000009
        /*0484*/ 	.word	0x00000000
        /*0488*/ 	.short	0x010a
        /*048a*/ 	.byte	0x3f
	.zero		1


	//   ....[64]....
        /*048c*/ 	.word	0x00008470
        /*0490*/ 	.word	0x00000008
        /*0494*/ 	.word	0x00000000
        /*0498*/ 	.short	0x010a
        /*049a*/ 	.byte	0x3f
	.zero		1


	//   ....[65]....
        /*049c*/ 	.word	0x000084c0
        /*04a0*/ 	.word	0x0000000b
        /*04a4*/ 	.word	0x00000000
        /*04a8*/ 	.short	0x010a
        /*04aa*/ 	.byte	0x3f
	.zero		1


	//----- nvinfo : EIATTR_NUM_MBARRIERS
	.align		4
.L_28:
        /*04ac*/ 	.byte	0x03, 0x38
        /*04ae*/ 	.short	0x001c


	//----- nvinfo : EIATTR_EXIT_INSTR_OFFSETS
	.align		4
        /*04b0*/ 	.byte	0x04, 0x1c
        /*04b2*/ 	.short	(.L_30 - .L_29)


	//   ....[0]....
.L_29:
        /*04b4*/ 	.word	0x00001260


	//   ....[1]....
        /*04b8*/ 	.word	0x000012c0


	//   ....[2]....
        /*04bc*/ 	.word	0x00006b80


	//   ....[3]....
        /*04c0*/ 	.word	0x00006bb0


	//   ....[4]....
        /*04c4*/ 	.word	0x00007f00


	//----- nvinfo : EIATTR_MAX_THREADS
	.align		4
.L_30:
        /*04c8*/ 	.byte	0x04, 0x05
        /*04ca*/ 	.short	(.L_32 - .L_31)
.L_31:
        /*04cc*/ 	.word	0x00000180
        /*04d0*/ 	.word	0x00000001
        /*04d4*/ 	.word	0x00000001


	//----- nvinfo : EIATTR_CRS_STACK_SIZE
	.align		4
.L_32:
        /*04d8*/ 	.byte	0x04, 0x1e
        /*04da*/ 	.short	(.L_34 - .L_33)
.L_33:
        /*04dc*/ 	.word	0x00000000


	//----- nvinfo : EIATTR_CBANK_PARAM_SIZE
	.align		4
.L_34:
        /*04e0*/ 	.byte	0x03, 0x19
        /*04e2*/ 	.short	0x0470


	//----- nvinfo : EIATTR_PARAM_CBANK
	.align		4
        /*04e4*/ 	.byte	0x04, 0x0a
        /*04e6*/ 	.short	(.L_36 - .L_35)
	.align		4
.L_35:
        /*04e8*/ 	.word	index@(.nv.constant0._ZN7cutlass13device_kernelINS_4gemm6kernel13GemmUniversalIN4cute5tupleIJiiiiEEENS1_10collective13CollectiveMmaINS1_37MainloopSm90TmaGmmaWarpSpecializedFP8ILi11ENS5_IJNS4_1CILi1EEESB_SB_EEENS1_32KernelTmaWarpSpecializedPingpongEEENS5_IJNSA_ILi64EEENSA_ILi96EEENSA_ILi128EEEEEENS_12float_e4m3_tENS5_IJlSB_lEEESJ_SK_NS4_8TiledMMAINS4_8MMA_AtomIJNS4_4SM904GMMA30MMA_64x96x32_F32E4M3E4M3_SS_TNILNSO_7ScaleInE1ELSQ_1EEEEEENS4_6LayoutISC_NS5_IJNSA_ILi0EEESU_SU_EEEEENS5_IJNS4_10UnderscoreESX_SX_EEEEENS4_13SM90_TMA_LOADENS4_14ComposedLayoutINS4_7SwizzleILi3ELi4ELi3EEENS4_18smem_ptr_flag_bitsILi8EEENST_INS5_IJNSA_ILi8EEESH_EEENS5_IJSH_SB_EEEEEEEvNS4_8identityES10_S1A_vS1B_EENS_8epilogue10collective6detail29Sm90TmaWarpSpecializedAdapterINS1E_15DefaultEpilogueISJ_SK_SK_NS1D_6thread17LinearCombinationISJ_Li1EffLNS1I_9ScaleType4KindE0ELNS_15FloatRoundStyleE2ESJ_EENS1_15EpilogueDefaultEEEEEvvEEEEvNT_6ParamsE)
        /*04ec*/ 	.short	0x0210
        /*04ee*/ 	.short	0x0470


	//----- nvinfo : EIATTR_SW_WAR
	.align		4
.L_36:
        /*04f0*/ 	.byte	0x04, 0x36
        /*04f2*/ 	.short	(.L_38 - .L_37)
.L_37:
        /*04f4*/ 	.word	0x00000008
.L_38:


//--------------------- .nv.callgraph             --------------------------
	.section	.nv.callgraph,"",@"SHT_CUDA_CALLGRAPH"
	.align	4
	.sectionentsize	8
	.align		4
        /*0000*/ 	.word	0x00000000
	.align		4
        /*0004*/ 	.word	0xffffffff
	.align		4
        /*0008*/ 	.word	0x00000000
	.align		4
        /*000c*/ 	.word	0xfffffffe
	.align		4
        /*0010*/ 	.word	0x00000000
	.align		4
        /*0014*/ 	.word	0xfffffffd
	.align		4
        /*0018*/ 	.word	0x00000000
	.align		4
        /*001c*/ 	.word	0xfffffffc


//--------------------- .nv.constant4             --------------------------
	.section	.nv.constant4,"a",@progbits
	.align	8
	.align		8
.nv.constant4:
        /*0000*/ 	.dword	_ZN39_INTERNAL_5fbd647c_4_k_cu_05217d91_38664cuda3std3__45__cpo5beginE
	.align		8
        /*0008*/ 	.dword	_ZN39_INTERNAL_5fbd647c_4_k_cu_05217d91_38664cuda3std3__45__cpo3endE
	.align		8
        /*0010*/ 	.dword	_ZN39_INTERNAL_5fbd647c_4_k_cu_05217d91_38664cuda3std3__45__cpo6cbeginE
	.align		8
        /*0018*/ 	.dword	_ZN39_INTERNAL_5fbd647c_4_k_cu_05217d91_38664cuda3std3__45__cpo4cendE
	.align		8
        /*0020*/ 	.dword	_ZN39_INTERNAL_5fbd647c_4_k_cu_05217d91_38664cuda3std3__441_GLOBAL__N__5fbd647c_4_k_cu_05217d91_38666ignoreE
	.align		8
        /*0028*/ 	.dword	_ZN39_INTERNAL_5fbd647c_4_k_cu_05217d91_38664cuda3std3__419piecewise_constructE
	.align		8
        /*0030*/ 	.dword	_ZN39_INTERNAL_5fbd647c_4_k_cu_05217d91_38664cuda3std3__48in_placeE
	.align		8
        /*0038*/ 	.dword	_ZN39_INTERNAL_5fbd647c_4_k_cu_05217d91_38664cuda3std6ranges3__45__cpo4swapE
	.align		8
        /*0040*/ 	.dword	_ZN39_INTERNAL_5fbd647c_4_k_cu_05217d91_38664cuda3std6ranges3__45__cpo9iter_moveE
	.align		8
        /*0048*/ 	.dword	_ZN39_INTERNAL_5fbd647c_4_k_cu_05217d91_38664cute7productE
	.align		8
        /*0050*/ 	.dword	_ZN39_INTERNAL_5fbd647c_4_k_cu_05217d91_38664cute1_E


//--------------------- .text._ZN7cutlass13device_kernelINS_4gemm6kernel13GemmUniversalIN4cute5tupleIJiiiiEEENS1_10collective13CollectiveMmaINS1_37MainloopSm90TmaGmmaWarpSpecializedFP8ILi11ENS5_IJNS4_1CILi1EEESB_SB_EEENS1_32KernelTmaWarpSpecializedPingpongEEENS5_IJNSA_ILi64EEENSA_ILi96EEENSA_ILi128EEEEEENS_12float_e4m3_tENS5_IJlSB_lEEESJ_SK_NS4_8TiledMMAINS4_8MMA_AtomIJNS4_4SM904GMMA30MMA_64x96x32_F32E4M3E4M3_SS_TNILNSO_7ScaleInE1ELSQ_1EEEEEENS4_6LayoutISC_NS5_IJNSA_ILi0EEESU_SU_EEEEENS5_IJNS4_10UnderscoreESX_SX_EEEEENS4_13SM90_TMA_LOADENS4_14ComposedLayoutINS4_7SwizzleILi3ELi4ELi3EEENS4_18smem_ptr_flag_bitsILi8EEENST_INS5_IJNSA_ILi8EEESH_EEENS5_IJSH_SB_EEEEEEEvNS4_8identityES10_S1A_vS1B_EENS_8epilogue10collective6detail29Sm90TmaWarpSpecializedAdapterINS1E_15DefaultEpilogueISJ_SK_SK_NS1D_6thread17LinearCombinationISJ_Li1EffLNS1I_9ScaleType4KindE0ELNS_15FloatRoundStyleE2ESJ_EENS1_15EpilogueDefaultEEEEEvvEEEEvNT_6ParamsE --------------------------
	.section	.text._ZN7cutlass13device_kernelINS_4gemm6kernel13GemmUniversalIN4cute5tupleIJiiiiEEENS1_10collective13CollectiveMmaINS1_37MainloopSm90TmaGmmaWarpSpecializedFP8ILi11ENS5_IJNS4_1CILi1EEESB_SB_EEENS1_32KernelTmaWarpSpecializedPingpongEEENS5_IJNSA_ILi64EEENSA_ILi96EEENSA_ILi128EEEEEENS_12float_e4m3_tENS5_IJlSB_lEEESJ_SK_NS4_8TiledMMAINS4_8MMA_AtomIJNS4_4SM904GMMA30MMA_64x96x32_F32E4M3E4M3_SS_TNILNSO_7ScaleInE1ELSQ_1EEEEEENS4_6LayoutISC_NS5_IJNSA_ILi0EEESU_SU_EEEEENS5_IJNS4_10UnderscoreESX_SX_EEEEENS4_13SM90_TMA_LOADENS4_14ComposedLayoutINS4_7SwizzleILi3ELi4ELi3EEENS4_18smem_ptr_flag_bitsILi8EEENST_INS5_IJNSA_ILi8EEESH_EEENS5_IJSH_SB_EEEEEEEvNS4_8identityES10_S1A_vS1B_EENS_8epilogue10collective6detail29Sm90TmaWarpSpecializedAdapterINS1E_15DefaultEpilogueISJ_SK_SK_NS1D_6thread17LinearCombinationISJ_Li1EffLNS1I_9ScaleType4KindE0ELNS_15FloatRoundStyleE2ESJ_EENS1_15EpilogueDefaultEEEEEvvEEEEvNT_6ParamsE,"ax",@progbits
	.align	128
.text._ZN7cutlass13device_kernelINS_4gemm6kernel13GemmUniversalIN4cute5tupleIJiiiiEEENS1_10collective13CollectiveMmaINS1_37MainloopSm90TmaGmmaWarpSpecializedFP8ILi11ENS5_IJNS4_1CILi1EEESB_SB_EEENS1_32KernelTmaWarpSpecializedPingpongEEENS5_IJNSA_ILi64EEENSA_ILi96EEENSA_ILi128EEEEEENS_12float_e4m3_tENS5_IJlSB_lEEESJ_SK_NS4_8TiledMMAINS4_8MMA_AtomIJNS4_4SM904GMMA30MMA_64x96x32_F32E4M3E4M3_SS_TNILNSO_7ScaleInE1ELSQ_1EEEEEENS4_6LayoutISC_NS5_IJNSA_ILi0EEESU_SU_EEEEENS5_IJNS4_10UnderscoreESX_SX_EEEEENS4_13SM90_TMA_LOADENS4_14ComposedLayoutINS4_7SwizzleILi3ELi4ELi3EEENS4_18smem_ptr_flag_bitsILi8EEENST_INS5_IJNSA_ILi8EEESH_EEENS5_IJSH_SB_EEEEEEEvNS4_8identityES10_S1A_vS1B_EENS_8epilogue10collective6detail29Sm90TmaWarpSpecializedAdapterINS1E_15DefaultEpilogueISJ_SK_SK_NS1D_6thread17LinearCombinationISJ_Li1EffLNS1I_9ScaleType4KindE0ELNS_15FloatRoundStyleE2ESJ_EENS1_15EpilogueDefaultEEEEEvvEEEEvNT_6ParamsE:
        .type           _ZN7cutlass13device_kernelINS_4gemm6kernel13GemmUniversalIN4cute5tupleIJiiiiEEENS1_10collective13CollectiveMmaINS1_37MainloopSm90TmaGmmaWarpSpecializedFP8ILi11ENS5_IJNS4_1CILi1EEESB_SB_EEENS1_32KernelTmaWarpSpecializedPingpongEEENS5_IJNSA_ILi64EEENSA_ILi96EEENSA_ILi128EEEEEENS_12float_e4m3_tENS5_IJlSB_lEEESJ_SK_NS4_8TiledMMAINS4_8MMA_AtomIJNS4_4SM904GMMA30MMA_64x96x32_F32E4M3E4M3_SS_TNILNSO_7ScaleInE1ELSQ_1EEEEEENS4_6LayoutISC_NS5_IJNSA_ILi0EEESU_SU_EEEEENS5_IJNS4_10UnderscoreESX_SX_EEEEENS4_13SM90_TMA_LOADENS4_14ComposedLayoutINS4_7SwizzleILi3ELi4ELi3EEENS4_18smem_ptr_flag_bitsILi8EEENST_INS5_IJNSA_ILi8EEESH_EEENS5_IJSH_SB_EEEEEEEvNS4_8identityES10_S1A_vS1B_EENS_8epilogue10collective6detail29Sm90TmaWarpSpecializedAdapterINS1E_15DefaultEpilogueISJ_SK_SK_NS1D_6thread17LinearCombinationISJ_Li1EffLNS1I_9ScaleType4KindE0ELNS_15FloatRoundStyleE2ESJ_EENS1_15EpilogueDefaultEEEEEvvEEEEvNT_6ParamsE,@function
        .size           _ZN7cutlass13device_kernelINS_4gemm6kernel13GemmUniversalIN4cute5tupleIJiiiiEEENS1_10collective13CollectiveMmaINS1_37MainloopSm90TmaGmmaWarpSpecializedFP8ILi11ENS5_IJNS4_1CILi1EEESB_SB_EEENS1_32KernelTmaWarpSpecializedPingpongEEENS5_IJNSA_ILi64EEENSA_ILi96EEENSA_ILi128EEEEEENS_12float_e4m3_tENS5_IJlSB_lEEESJ_SK_NS4_8TiledMMAINS4_8MMA_AtomIJNS4_4SM904GMMA30MMA_64x96x32_F32E4M3E4M3_SS_TNILNSO_7ScaleInE1ELSQ_1EEEEEENS4_6LayoutISC_NS5_IJNSA_ILi0EEESU_SU_EEEEENS5_IJNS4_10UnderscoreESX_SX_EEEEENS4_13SM90_TMA_LOADENS4_14ComposedLayoutINS4_7SwizzleILi3ELi4ELi3EEENS4_18smem_ptr_flag_bitsILi8EEENST_INS5_IJNSA_ILi8EEESH_EEENS5_IJSH_SB_EEEEEEEvNS4_8identityES10_S1A_vS1B_EENS_8epilogue10collective6detail29Sm90TmaWarpSpecializedAdapterINS1E_15DefaultEpilogueISJ_SK_SK_NS1D_6thread17LinearCombinationISJ_Li1EffLNS1I_9ScaleType4KindE0ELNS_15FloatRoundStyleE2ESJ_EENS1_15EpilogueDefaultEEEEEvvEEEEvNT_6ParamsE,(.L_x_187 - _ZN7cutlass13device_kernelINS_4gemm6kernel13GemmUniversalIN4cute5tupleIJiiiiEEENS1_10collective13CollectiveMmaINS1_37MainloopSm90TmaGmmaWarpSpecializedFP8ILi11ENS5_IJNS4_1CILi1EEESB_SB_EEENS1_32KernelTmaWarpSpecializedPingpongEEENS5_IJNSA_ILi64EEENSA_ILi96EEENSA_ILi128EEEEEENS_12float_e4m3_tENS5_IJlSB_lEEESJ_SK_NS4_8TiledMMAINS4_8MMA_AtomIJNS4_4SM904GMMA30MMA_64x96x32_F32E4M3E4M3_SS_TNILNSO_7ScaleInE1ELSQ_1EEEEEENS4_6LayoutISC_NS5_IJNSA_ILi0EEESU_SU_EEEEENS5_IJNS4_10UnderscoreESX_SX_EEEEENS4_13SM90_TMA_LOADENS4_14ComposedLayoutINS4_7SwizzleILi3ELi4ELi3EEENS4_18smem_ptr_flag_bitsILi8EEENST_INS5_IJNSA_ILi8EEESH_EEENS5_IJSH_SB_EEEEEEEvNS4_8identityES10_S1A_vS1B_EENS_8epilogue10collective6detail29Sm90TmaWarpSpecializedAdapterINS1E_15DefaultEpilogueISJ_SK_SK_NS1D_6thread17LinearCombinationISJ_Li1EffLNS1I_9ScaleType4KindE0ELNS_15FloatRoundStyleE2ESJ_EENS1_15EpilogueDefaultEEEEEvvEEEEvNT_6ParamsE)
        .other          _ZN7cutlass13device_kernelINS_4gemm6kernel13GemmUniversalIN4cute5tupleIJiiiiEEENS1_10collective13CollectiveMmaINS1_37MainloopSm90TmaGmmaWarpSpecializedFP8ILi11ENS5_IJNS4_1CILi1EEESB_SB_EEENS1_32KernelTmaWarpSpecializedPingpongEEENS5_IJNSA_ILi64EEENSA_ILi96EEENSA_ILi128EEEEEENS_12float_e4m3_tENS5_IJlSB_lEEESJ_SK_NS4_8TiledMMAINS4_8MMA_AtomIJNS4_4SM904GMMA30MMA_64x96x32_F32E4M3E4M3_SS_TNILNSO_7ScaleInE1ELSQ_1EEEEEENS4_6LayoutISC_NS5_IJNSA_ILi0EEESU_SU_EEEEENS5_IJNS4_10UnderscoreESX_SX_EEEEENS4_13SM90_TMA_LOADENS4_14ComposedLayoutINS4_7SwizzleILi3ELi4ELi3EEENS4_18smem_ptr_flag_bitsILi8EEENST_INS5_IJNSA_ILi8EEESH_EEENS5_IJSH_SB_EEEEEEEvNS4_8identityES10_S1A_vS1B_EENS_8epilogue10collective6detail29Sm90TmaWarpSpecializedAdapterINS1E_15DefaultEpilogueISJ_SK_SK_NS1D_6thread17LinearCombinationISJ_Li1EffLNS1I_9ScaleType4KindE0ELNS_15FloatRoundStyleE2ESJ_EENS1_15EpilogueDefaultEEEEEvvEEEEvNT_6ParamsE,@"STO_CUDA_ENTRY STV_DEFAULT"
_ZN7cutlass13device_kernelINS_4gemm6kernel13GemmUniversalIN4cute5tupleIJiiiiEEENS1_10collective13CollectiveMmaINS1_37MainloopSm90TmaGmmaWarpSpecializedFP8ILi11ENS5_IJNS4_1CILi1EEESB_SB_EEENS1_32KernelTmaWarpSpecializedPingpongEEENS5_IJNSA_ILi64EEENSA_ILi96EEENSA_ILi128EEEEEENS_12float_e4m3_tENS5_IJlSB_lEEESJ_SK_NS4_8TiledMMAINS4_8MMA_AtomIJNS4_4SM904GMMA30MMA_64x96x32_F32E4M3E4M3_SS_TNILNSO_7ScaleInE1ELSQ_1EEEEEENS4_6LayoutISC_NS5_IJNSA_ILi0EEESU_SU_EEEEENS5_IJNS4_10UnderscoreESX_SX_EEEEENS4_13SM90_TMA_LOADENS4_14ComposedLayoutINS4_7SwizzleILi3ELi4ELi3EEENS4_18smem_ptr_flag_bitsILi8EEENST_INS5_IJNSA_ILi8EEESH_EEENS5_IJSH_SB_EEEEEEEvNS4_8identityES10_S1A_vS1B_EENS_8epilogue10collective6detail29Sm90TmaWarpSpecializedAdapterINS1E_15DefaultEpilogueISJ_SK_SK_NS1D_6thread17LinearCombinationISJ_Li1EffLNS1I_9ScaleType4KindE0ELNS_15FloatRoundStyleE2ESJ_EENS1_15EpilogueDefaultEEEEEvvEEEEvNT_6ParamsE:
[----:B------:R-:W-:Y:S01]  /*0000*/  LDC R1, c[0x0][0x28] ;  /* 0x00000a00ff017b82 */ /* 0x000fe20000000800 */
[----:B------:R-:W0:Y:S01]  /*0010*/  S2R R11, SR_TID.X ;  /* 0x00000000000b7919 */ /* 0x000e220000002100 */
[----:B------:R-:W-:Y:S01]  /*0020*/  ELECT P0, URZ, PT ;  /* 0x00000000003f782f */ /* 0x000fe20003800000 */
[----:B------:R-:W-:Y:S01]  /*0030*/  BSSY B0, `(.L_x_0) ;  /* 0x000000f000007945 */ /* 0x000fe20003800000 */
[--C-:B0-----:R-:W-:Y:S02]  /*0040*/  SHF.R.U32.HI R0, RZ, 0x5, R11.reuse ;  /* 0x00000005ff007819 */ /* 0x101fe4000001160b */
[----:B------:R-:W-:-:S03]  /*0050*/  SHF.R.U32.HI R4, RZ, 0x7, R11 ;  /* 0x00000007ff047819 */ /* 0x000fc6000001160b */
[----:B------:R-:W0:Y:S04]  /*0060*/  SHFL.IDX PT, R2, R0, RZ, 0x1f ;  /* 0x00001fff00027589 */ /* 0x000e2800000e0000 */
[----:B------:R1:W2:Y:S01]  /*0070*/  SHFL.IDX PT, R5, R4, RZ, 0x1f ;  /* 0x00001fff04057589 */ /* 0x0002a200000e0000 */
[----:B0-----:R-:W-:-:S13]  /*0080*/  ISETP.NE.OR P0, PT, R2, RZ, !P0 ;  /* 0x000000ff0200720c */ /* 0x001fda0004705670 */
[----:B-12---:R-:W-:Y:S05]  /*0090*/  @P0 BRA `(.L_x_1) ;  /* 0x0000000000200947 */ /* 0x006fea0003800000 */
[----:B------:R-:W-:Y:S02]  /*00a0*/  ULDC.64 UR4, c[0x0][0x198] ;  /* 0x0000660000047ab9 */ /* 0x000fe40000000a00 */
[----:B------:R-:W-:Y:S02]  /*00b0*/  UIADD3 UR6, UP0, UR4, 0xf0, URZ ;  /* 0x000000f004067890 */ /* 0x000fe4000ff1e03f */
[----:B------:R-:W-:Y:S02]  /*00c0*/  UIADD3 UR4, UP1, UR4, 0x1f0, URZ ;  /* 0x000001f004047890 */ /* 0x000fe4000ff3e03f */
[----:B------:R-:W-:Y:S02]  /*00d0*/  UIADD3.X UR7, URZ, UR5, URZ, UP0, !UPT ;  /* 0x000000053f077290 */ /* 0x000fe400087fe43f */
[----:B------:R-:W-:-:S07]  /*00e0*/  UIADD3.X UR5, URZ, UR5, URZ, UP1, !UPT ;  /* 0x000000053f057290 */ /* 0x000fce0008ffe43f */
[----:B------:R0:W-:Y:S02]  /*00f0*/  UTMACCTL.PF [UR6] ;  /* 0x00000000060079b9 */ /* 0x0001e40008040000 */
[----:B------:R0:W-:Y:S02]  /*0100*/  UTMACCTL.PF [UR4] ;  /* 0x00000000040079b9 */ /* 0x0001e40008040000 */
[----:B0-----:R-:W-:Y:S01]  /*0110*/  NOP ;  /* 0x0000000000007918 */ /* 0x001fe20000000000 */
.L_x_1:
[----:B------:R-:W-:Y:S05]  /*0120*/  BSYNC B0 ;  /* 0x0000000000007941 */ /* 0x000fea0003800000 */
.L_x_0:
[----:B------:R-:W0:Y:S02]  /*0130*/  SHFL.IDX PT, R3, R0, RZ, 0x1f ;  /* 0x00001fff00037589 */ /* 0x000e2400000e0000 */
[----:B0-----:R-:W-:-:S13]  /*0140*/  ISETP.NE.AND P0, PT, R3, RZ, PT ;  /* 0x000000ff0300720c */ /* 0x001fda0003f05270 */
[----:B------:R-:W-:Y:S05]  /*0150*/  @P0 BRA `(.L_x_2) ;  /* 0x00000000009c0947 */ /* 0x000fea0003800000 */
[----:B------:R-:W-:Y:S01]  /*0160*/  ELECT P0, URZ, PT ;  /* 0x00000000003f782f */ /* 0x000fe20003800000 */
[----:B------:R-:W-:-:S12]  /*0170*/  BSSY B0, `(.L_x_2) ;  /* 0x0000025000007945 */ /* 0x000fd80003800000 */
[----:B------:R-:W-:Y:S05]  /*0180*/  @!P0 BRA `(.L_x_3) ;  /* 0x00000000008c8947 */ /* 0x000fea0003800000 */
[----:B------:R-:W0:Y:S01]  /*0190*/  S2UR UR8, SR_CgaCtaId ;  /* 0x00000000000879c3 */ /* 0x000e220000008800 */
[----:B------:R-:W-:Y:S01]  /*01a0*/  UMOV UR4, 0x400 ;  /* 0x0000040000047882 */ /* 0x000fe20000000000 */
[----:B------:R-:W-:Y:S01]  /*01b0*/  UMOV UR5, 0x1 ;  /* 0x0000000100057882 */ /* 0x000fe20000000000 */
[----:B------:R-:W-:Y:S02]  /*01c0*/  UMOV UR6, 0x80 ;  /* 0x0000008000067882 */ /* 0x000fe40000000000 */
[----:B------:R-:W-:-:S04]  /*01d0*/  UIADD3 UR6, -UR6, 0x100000, URZ ;  /* 0x0010000006067890 */ /* 0x000fc8000fffe13f */
[----:B------:R-:W-:Y:S02]  /*01e0*/  USHF.L.U32 UR7, UR6, 0xb, URZ ;  /* 0x0000000b06077899 */ /* 0x000fe4000800063f */
[----:B------:R-:W-:Y:S02]  /*01f0*/  USHF.L.U32 UR6, UR6, 0x1, URZ ;  /* 0x0000000106067899 */ /* 0x000fe4000800063f */
[----:B0-----:R-:W-:Y:S02]  /*0200*/  ULEA UR8, UR8, UR4, 0x18 ;  /* 0x0000000408087291 */ /* 0x001fe4000f8ec03f */
[----:B------:R-:W-:-:S04]  /*0210*/  UIADD3 UR4, -UR5, 0x100000, URZ ;  /* 0x0010000005047890 */ /* 0x000fc8000fffe13f */
[----:B------:R-:W-:Y:S02]  /*0220*/  USHF.L.U32 UR5, UR4, 0xb, URZ ;  /* 0x0000000b04057899 */ /* 0x000fe4000800063f */
[----:B------:R-:W-:Y:S01]  /*0230*/  USHF.L.U32 UR4, UR4, 0x1, URZ ;  /* 0x0000000104047899 */ /* 0x000fe2000800063f */
[----:B------:R-:W0:Y:S11]  /*0240*/  FENCE.VIEW.ASYNC.S ;  /* 0x00000000000073c6 */ /* 0x000e360000000000 */
[----:B0-----:R0:W1:Y:S01]  /*0250*/  SYNCS.EXCH.64 URZ, [UR8], UR4 ;  /* 0x00000004083f75b2 */ /* 0x0010620008000100 */
[----:B------:R0:W2:Y:S01]  /*0260*/  SYNCS.EXCH.64 URZ, [UR8+0x58], UR6 ;  /* 0x00005806083f75b2 */ /* 0x0000a20008000100 */
[----:B------:R0:W3:Y:S01]  /*0270*/  SYNCS.EXCH.64 URZ, [UR8+0x8], UR4 ;  /* 0x00000804083f75b2 */ /* 0x0000e20008000100 */
[----:B------:R0:W4:Y:S01]  /*0280*/  SYNCS.EXCH.64 URZ, [UR8+0x60], UR6 ;  /* 0x00006006083f75b2 */ /* 0x0001220008000100 */
[----:B------:R0:W0:Y:S01]  /*0290*/  SYNCS.EXCH.64 URZ, [UR8+0x10], UR4 ;  /* 0x00001004083f75b2 */ /* 0x0000220008000100 */
        /* <DEDUP_REMOVED lines=17> */
[----:B------:R-:W-:Y:S01]  /*03b0*/  NOP ;  /* 0x0000000000007918 */ /* 0x000fe20000000000 */
.L_x_3:
[----:B0-----:R-:W-:Y:S05]  /*03c0*/  BSYNC B0 ;  /* 0x0000000000007941 */ /* 0x001fea0003800000 */
.L_x_2:
[----:B------:R-:W0:Y:S01]  /*03d0*/  SHFL.IDX PT, R6, R0, RZ, 0x1f ;  /* 0x00001fff00067589 */ /* 0x000e2200000e0000 */
[----:B------:R-:W-:Y:S01]  /*03e0*/  ELECT P0, URZ, PT ;  /* 0x00000000003f782f */ /* 0x000fe20003800000 */
[----:B------:R-:W-:Y:S01]  /*03f0*/  NOP ;  /* 0x0000000000007918 */ /* 0x000fe20000000000 */
[----:B------:R-:W-:Y:S01]  /*0400*/  ELECT P1, URZ, PT ;  /* 0x00000000003f782f */ /* 0x000fe20003820000 */
[----:B------:R5:W1:Y:S01]  /*0410*/  SHFL.IDX PT, R3, R0, RZ, 0x1f ;  /* 0x00001fff00037589 */ /* 0x000a6200000e0000 */
[----:B------:R-:W-:Y:S01]  /*0420*/  UMOV UR4, 0x20 ;  /* 0x0000002000047882 */ /* 0x000fe20000000000 */
[----:B------:R-:W-:Y:S01]  /*0430*/  UMOV UR11, 0x80 ;  /* 0x00000080000b7882 */ /* 0x000fe20000000000 */
[----:B------:R-:W-:Y:S01]  /*0440*/  ULDC.64 UR12, c[0x0][0x598] ;  /* 0x00016600000c7ab9 */ /* 0x000fe20000000a00 */
[----:B------:R-:W2:Y:S01]  /*0450*/  SHFL.IDX PT, R4, R4, RZ, 0x1f ;  /* 0x00001fff04047589 */ /* 0x000ea200000e0000 */
[----:B------:R-:W-:Y:S01]  /*0460*/  NOP ;  /* 0x0000000000007918 */ /* 0x000fe20000000000 */
[----:B------:R-:W-:Y:S01]  /*0470*/  VIADD R33, R5, 0xffffffff ;  /* 0xffffffff05217836 */ /* 0x000fe20000000000 */
[----:B------:R-:W-:Y:S01]  /*0480*/  ULDC.64 UR14, c[0x0][0x208] ;  /* 0x00008200000e7ab9 */ /* 0x000fe20000000a00 */
[----:B-----5:R-:W-:-:S02]  /*0490*/  SHF.R.S32.HI R0, RZ, 0x1f, R11 ;  /* 0x0000001fff007819 */ /* 0x020fc4000001140b */
[----:B------:R-:W-:Y:S02]  /*04a0*/  ISETP.NE.AND P3, PT, R5, RZ, PT ;  /* 0x000000ff0500720c */ /* 0x000fe40003f65270 */
[----:B------:R-:W-:Y:S02]  /*04b0*/  LEA.HI R0, R0, R11, RZ, 0x7 ;  /* 0x0000000b00007211 */ /* 0x000fe400078f38ff */
[----:B------:R-:W-:Y:S02]  /*04c0*/  ISETP.GE.U32.AND P2, PT, R33, 0x2, PT ;  /* 0x000000022100780c */ /* 0x000fe40003f46070 */
[----:B------:R-:W-:Y:S02]  /*04d0*/  LOP3.LUT R0, R0, 0xffffff80, RZ, 0xc0, !PT ;  /* 0xffffff8000007812 */ /* 0x000fe400078ec0ff */
[----:B0-----:R-:W-:-:S03]  /*04e0*/  ISETP.NE.OR P0, PT, R6, RZ, !P0 ;  /* 0x000000ff0600720c */ /* 0x001fc60004705670 */
[----:B------:R-:W-:Y:S01]  /*04f0*/  IMAD.IADD R10, R11, 0x1, -R0 ;  /* 0x000000010b0a7824 */ /* 0x000fe200078e0a00 */
[----:B-1----:R-:W-:Y:S02]  /*0500*/  ISETP.NE.OR P1, PT, R3, RZ, !P1 ;  /* 0x000000ff0300720c */ /* 0x002fe40004f25670 */
[----:B------:R-:W-:-:S04]  /*0510*/  SHF.R.S32.HI R3, RZ, 0x1f, R2 ;  /* 0x0000001fff037819 */ /* 0x000fc80000011402 */
[----:B------:R-:W-:-:S03]  /*0520*/  LEA.HI R3, R3, R2, RZ, 0x2 ;  /* 0x0000000203037211 */ /* 0x000fc600078f10ff */
[----:B------:R-:W-:Y:S01]  /*0530*/  VOTEU.ALL UP0, P0 ;  /* 0x00000000003f7886 */ /* 0x000fe20000000000 */
[----:B------:R-:W-:-:S03]  /*0540*/  LOP3.LUT R3, R3, 0xfffffffc, RZ, 0xc0, !PT ;  /* 0xfffffffc03037812 */ /* 0x000fc600078ec0ff */
[----:B------:R-:W-:Y:S01]  /*0550*/  VOTEU.ALL UP1, P1 ;  /* 0x00000000003f7886 */ /* 0x000fe20000820000 */
[----:B------:R-:W0:Y:S01]  /*0560*/  @!UP0 S2UR UR7, SR_CgaCtaId ;  /* 0x00000000000789c3 */ /* 0x000e220000008800 */
[----:B------:R-:W-:Y:S01]  /*0570*/  @!UP0 UMOV UR6, 0x400 ;  /* 0x0000040000068882 */ /* 0x000fe20000000000 */
[----:B------:R-:W-:-:S04]  /*0580*/  @!UP0 UIADD3 UR4, -UR4, 0x100000, URZ ;  /* 0x0010000004048890 */ /* 0x000fc8000fffe13f */
[----:B------:R-:W-:Y:S02]  /*0590*/  @!UP0 USHF.L.U32 UR5, UR4, 0xb, URZ ;  /* 0x0000000b04058899 */ /* 0x000fe4000800063f */
[----:B------:R-:W-:Y:S01]  /*05a0*/  @!UP0 USHF.L.U32 UR4, UR4, 0x1, URZ ;  /* 0x0000000104048899 */ /* 0x000fe2000800063f */
[----:B------:R-:W-:Y:S01]  /*05b0*/  IMAD.IADD R20, R2, 0x1, -R3 ;  /* 0x0000000102147824 */ /* 0x000fe200078e0a03 */
[----:B------:R-:W-:Y:S01]  /*05c0*/  @!UP1 UMOV UR9, 0x400 ;  /* 0x0000040000099882 */ /* 0x000fe20000000000 */
[----:B------:R-:W-:Y:S01]  /*05d0*/  VOTEU.ALL UP2, P1 ;  /* 0x00000000003f7886 */ /* 0x000fe20000840000 */
[----:B------:R-:W-:Y:S01]  /*05e0*/  VOTEU.ALL UP3, P1 ;  /* 0x00000000003f7886 */ /* 0x000fe20000860000 */
[----:B------:R-:W-:Y:S01]  /*05f0*/  VOTEU.ALL UP4, P1 ;  /* 0x00000000003f7886 */ /* 0x000fe20000880000 */
[----:B------:R-:W1:Y:S01]  /*0600*/  @!UP1 S2UR UR10, SR_CgaCtaId ;  /* 0x00000000000a99c3 */ /* 0x000e620000008800 */
[----:B------:R-:W-:Y:S01]  /*0610*/  VOTEU.ALL UP5, P1 ;  /* 0x00000000003f7886 */ /* 0x000fe200008a0000 */
[----:B------:R-:W-:-:S04]  /*0620*/  ISETP.NE.U32.AND P1, PT, RZ, UR12, PT ;  /* 0x0000000cff007c0c */ /* 0x000fc8000bf25070 */
[----:B------:R-:W-:Y:S01]  /*0630*/  ISETP.NE.AND.EX P1, PT, RZ, UR13, PT, P1 ;  /* 0x0000000dff007c0c */ /* 0x000fe2000bf25310 */
[----:B0-----:R-:W-:Y:S02]  /*0640*/  @!UP0 ULEA UR8, UR7, UR6, 0x18 ;  /* 0x0000000607088291 */ /* 0x001fe4000f8ec03f */
[----:B------:R-:W-:-:S04]  /*0650*/  @!UP1 UIADD3 UR6, -UR11, 0x100000, URZ ;  /* 0x001000000b069890 */ /* 0x000fc8000fffe13f */
[----:B------:R-:W-:Y:S02]  /*0660*/  @!UP1 USHF.L.U32 UR7, UR6, 0xb, URZ ;  /* 0x0000000b06079899 */ /* 0x000fe4000800063f */
[----:B------:R-:W-:Y:S01]  /*0670*/  @!UP1 USHF.L.U32 UR6, UR6, 0x1, URZ ;  /* 0x0000000106069899 */ /* 0x000fe2000800063f */
[----:B--2---:R-:W-:Y:S01]  /*0680*/  R2UR UR11, R4 ;  /* 0x00000000040b72ca */ /* 0x004fe200000e0000 */
[----:B------:R-:W-:Y:S01]  /*0690*/  VOTEU.ALL UP0, P0 ;  /* 0x00000000003f7886 */ /* 0x000fe20000000000 */
[----:B-1----:R-:W-:Y:S01]  /*06a0*/  @!UP1 ULEA UR9, UR10, UR9, 0x18 ;  /* 0x000000090a099291 */ /* 0x002fe2000f8ec03f */
[----:B------:R-:W-:Y:S01]  /*06b0*/  VOTEU.ALL UP1, P0 ;  /* 0x00000000003f7886 */ /* 0x000fe20000020000 */
[C---:B------:R-:W-:Y:S01]  /*06c0*/  ISETP.NE.AND P0, PT, R20.reuse, 0x3, PT ;  /* 0x000000031400780c */ /* 0x040fe20003f05270 */
[----:B------:R-:W0:Y:S02]  /*06d0*/  FENCE.VIEW.ASYNC.S ;  /* 0x00000000000073c6 */ /* 0x000e240000000000 */
[----:B0-----:R0:W3:Y:S01]  /*06e0*/  @!UP0 SYNCS.EXCH.64 URZ, [UR8+0xe0], UR4 ;  /* 0x0000e004083f85b2 */ /* 0x0010e20008000100 */
[----:B------:R-:W-:-:S04]  /*06f0*/  ISETP.EQ.OR P0, PT, R20, RZ, !P0 ;  /* 0x000000ff1400720c */ /* 0x000fc80004702670 */
[----:B------:R-:W-:-:S04]  /*0700*/  ISETP.EQ.AND P0, PT, R5, RZ, P0 ;  /* 0x000000ff0500720c */ /* 0x000fc80000702270 */
[----:B------:R-:W-:-:S04]  /*0710*/  SEL R7, RZ, 0x1, !P0 ;  /* 0x00000001ff077807 */ /* 0x000fc80004000000 */
[----:B------:R-:W-:Y:S01]  /*0720*/  SEL R7, R7, 0x2, P2 ;  /* 0x0000000207077807 */ /* 0x000fe20001000000 */
[----:B------:R0:W3:Y:S01]  /*0730*/  @!UP1 SYNCS.EXCH.64 URZ, [UR8+0xe8], UR4 ;  /* 0x0000e804083f95b2 */ /* 0x0000e20008000100 */
[----:B------:R-:W-:Y:S01]  /*0740*/  NOP ;  /* 0x0000000000007918 */ /* 0x000fe20000000000 */
[----:B------:R0:W3:Y:S01]  /*0750*/  @!UP2 SYNCS.EXCH.64 URZ, [UR9+0xc0], UR6 ;  /* 0x0000c006093fa5b2 */ /* 0x0000e20008000100 */
[----:B------:R0:W3:Y:S01]  /*0760*/  @!UP3 SYNCS.EXCH.64 URZ, [UR9+0xc8], UR6 ;  /* 0x0000c806093fb5b2 */ /* 0x0000e20008000100 */
[----:B------:R0:W3:Y:S01]  /*0770*/  @!UP4 SYNCS.EXCH.64 URZ, [UR9+0xd0], UR6 ;  /* 0x0000d006093fc5b2 */ /* 0x0000e20008000100 */
[----:B------:R0:W3:Y:S01]  /*0780*/  @!UP5 SYNCS.EXCH.64 URZ, [UR9+0xd8], UR6 ;  /* 0x0000d806093fd5b2 */ /* 0x0000e20008000100 */
[----:B------:R-:W-:Y:S01]  /*0790*/  NOP ;  /* 0x0000000000007918 */ /* 0x000fe20000000000 */
[----:B---34-:R-:W-:Y:S06]  /*07a0*/  BAR.SYNC.DEFER_BLOCKING 0x0 ;  /* 0x0000000000007b1d */ /* 0x018fec0000010000 */
[----:B0-----:R-:W-:Y:S05]  /*07b0*/  @!P1 BRA `(.L_x_4) ;  /* 0x00000000001c9947 */ /* 0x001fea0003800000 */
[----:B------:R-:W0:Y:S02]  /*07c0*/  LDC.64 R2, c[0x0][0x598] ;  /* 0x00016600ff027b82 */ /* 0x000e240000000a00 */
[----:B0-----:R-:W2:Y:S02]  /*07d0*/  LDG.E.64 R2, desc[UR14][R2.64] ;  /* 0x0000000e02027981 */ /* 0x001ea4000c1e1b00 */
[----:B--2---:R-:W-:-:S04]  /*07e0*/  ISETP.NE.U32.AND P0, PT, R2, RZ, PT ;  /* 0x000000ff0200720c */ /* 0x004fc80003f05070 */
[----:B------:R-:W-:-:S13]  /*07f0*/  ISETP.NE.AND.EX P0, PT, R3, RZ, PT, P0 ;  /* 0x000000ff0300720c */ /* 0x000fda0003f05300 */
[----:B------:R-:W-:Y:S05]  /*0800*/  @!P0 BRA `(.L_x_4) ;  /* 0x0000000000088947 */ /* 0x000fea0003800000 */
[----:B------:R2:W5:Y:S01]  /*0810*/  LD.E R12, desc[UR14][R2.64] ;  /* 0x0000000e020c7980 */ /* 0x000562000c101900 */
[----:B------:R-:W-:Y:S05]  /*0820*/  BRA `(.L_x_5) ;  /* 0x0000000000207947 */ /* 0x000fea0003800000 */
.L_x_4:
[----:B------:R-:W-:Y:S02]  /*0830*/  ULDC.64 UR4, c[0x0][0x588] ;  /* 0x0001620000047ab9 */ /* 0x000fe40000000a00 */
[----:B------:R-:W-:-:S04]  /*0840*/  ISETP.NE.U32.AND P0, PT, RZ, UR4, PT ;  /* 0x00000004ff007c0c */ /* 0x000fc8000bf05070 */
[----:B------:R-:W-:-:S13]  /*0850*/  ISETP.NE.AND.EX P0, PT, RZ, UR5, PT, P0 ;  /* 0x00000005ff007c0c */ /* 0x000fda000bf05300 */
[----:B------:R-:W-:Y:S05]  /*0860*/  @!P0 BRA `(.L_x_6) ;  /* 0x00000000000c8947 */ /* 0x000fea0003800000 */
[----:B------:R-:W0:Y:S02]  /*0870*/  LDC.64 R12, c[0x0][0x588] ;  /* 0x00016200ff0c7b82 */ /* 0x000e240000000a00 */
[----:B0-----:R0:W5:Y:S01]  /*0880*/  LDG.E R12, desc[UR14][R12.64] ;  /* 0x0000000e0c0c7981 */ /* 0x001162000c1e1900 */
[----:B------:R-:W-:Y:S05]  /*0890*/  BRA `(.L_x_5) ;  /* 0x0000000000047947 */ /* 0x000fea0003800000 */
.L_x_6:
[----:B------:R-:W1:Y:S02]  /*08a0*/  LDC R12, c[0x0][0x580] ;  /* 0x00016000ff0c7b82 */ /* 0x000e640000000800 */
.L_x_5:
[----:B------:R-:W-:Y:S02]  /*08b0*/  ULDC.64 UR4, c[0x0][0x5a0] ;  /* 0x0001680000047ab9 */ /* 0x000fe40000000a00 */
[----:B------:R-:W-:-:S04]  /*08c0*/  ISETP.NE.U32.AND P0, PT, RZ, UR4, PT ;  /* 0x00000004ff007c0c */ /* 0x000fc8000bf05070 */
[----:B------:R-:W-:-:S13]  /*08d0*/  ISETP.NE.AND.EX P0, PT, RZ, UR5, PT, P0 ;  /* 0x00000005ff007c0c */ /* 0x000fda000bf05300 */
[----:B------:R-:W-:Y:S05]  /*08e0*/  @!P0 BRA `(.L_x_7) ;  /* 0x00000000001c8947 */ /* 0x000fea0003800000 */
[----:B--2---:R-:W2:Y:S02]  /*08f0*/  LDC.64 R2, c[0x0][0x5a0] ;  /* 0x00016800ff027b82 */ /* 0x004ea40000000a00 */
[----:B--2---:R-:W2:Y:S02]  /*0900*/  LDG.E.64 R2, desc[UR14][R2.64] ;  /* 0x0000000e02027981 */ /* 0x004ea4000c1e1b00 */
[----:B--2---:R-:W-:-:S04]  /*0910*/  ISETP.NE.U32.AND P0, PT, R2, RZ, PT ;  /* 0x000000ff0200720c */ /* 0x004fc80003f05070 */
[----:B------:R-:W-:-:S13]  /*0920*/  ISETP.NE.AND.EX P0, PT, R3, RZ, PT, P0 ;  /* 0x000000ff0300720c */ /* 0x000fda0003f05300 */
[----:B------:R-:W-:Y:S05]  /*0930*/  @!P0 BRA `(.L_x_7) ;  /* 0x0000000000088947 */ /* 0x000fea0003800000 */
[----:B0-----:R4:W5:Y:S01]  /*0940*/  LD.E R13, desc[UR14][R2.64] ;  /* 0x0000000e020d7980 */ /* 0x001962000c101900 */
[----:B------:R-:W-:Y:S05]  /*0950*/  BRA `(.L_x_8) ;  /* 0x0000000000207947 */ /* 0x000fea0003800000 */
.L_x_7:
[----:B------:R-:W-:Y:S02]  /*0960*/  ULDC.64 UR4, c[0x0][0x590] ;  /* 0x0001640000047ab9 */ /* 0x000fe40000000a00 */
[----:B------:R-:W-:-:S04]  /*0970*/  ISETP.NE.U32.AND P0, PT, RZ, UR4, PT ;  /* 0x00000004ff007c0c */ /* 0x000fc8000bf05070 */
[----:B------:R-:W-:-:S13]  /*0980*/  ISETP.NE.AND.EX P0, PT, RZ, UR5, PT, P0 ;  /* 0x00000005ff007c0c */ /* 0x000fda000bf05300 */
[----:B------:R-:W-:Y:S05]  /*0990*/  @!P0 BRA `(.L_x_9) ;  /* 0x00000000000c8947 */ /* 0x000fea0003800000 */
[----:B--2---:R-:W0:Y:S02]  /*09a0*/  LDC.64 R2, c[0x0][0x590] ;  /* 0x00016400ff027b82 */ /* 0x004e240000000a00 */
[----:B0-----:R3:W5:Y:S01]  /*09b0*/  LDG.E R13, desc[UR14][R2.64] ;  /* 0x0000000e020d7981 */ /* 0x001762000c1e1900 */
[----:B------:R-:W-:Y:S05]  /*09c0*/  BRA `(.L_x_8) ;  /* 0x0000000000047947 */ /* 0x000fea0003800000 */
.L_x_9:
[----:B0-----:R-:W0:Y:S02]  /*09d0*/  LDC R13, c[0x0][0x584] ;  /* 0x00016100ff0d7b82 */ /* 0x001e240000000800 */
.L_x_8:
[----:B------:R-:W1:Y:S01]  /*09e0*/  LDC R0, c[0x0][0x65c] ;  /* 0x00019700ff007b82 */ /* 0x000e620000000800 */
[----:B------:R-:W2:Y:S01]  /*09f0*/  S2R R21, SR_CTAID.Y ;  /* 0x0000000000157919 */ /* 0x000ea20000002600 */
[----:B------:R-:W-:Y:S01]  /*0a00*/  ULDC UR8, c[0x0][0x28c] ;  /* 0x0000a30000087ab9 */ /* 0x000fe20000000800 */
[----:B------:R-:W-:Y:S01]  /*0a10*/  ISETP.NE.AND P0, PT, R5, 0x2, PT ;  /* 0x000000020500780c */ /* 0x000fe20003f05270 */
[----:B------:R-:W-:Y:S01]  /*0a20*/  UIADD3 UR8, UR8, 0x7f, URZ ;  /* 0x0000007f08087890 */ /* 0x000fe2000fffe03f */
[----:B------:R-:W0:Y:S01]  /*0a30*/  S2R R14, SR_CTAID.X ;  /* 0x00000000000e7919 */ /* 0x000e220000002500 */
[----:B------:R-:W-:Y:S01]  /*0a40*/  UMOV UR5, URZ ;  /* 0x0000003f00057c82 */ /* 0x000fe20008000000 */
[----:B------:R-:W-:Y:S01]  /*0a50*/  UMOV UR4, URZ ;  /* 0x0000003f00047c82 */ /* 0x000fe20008000000 */
[----:B------:R-:W-:-:S04]  /*0a60*/  USHF.R.S32.HI UR9, URZ, 0x1f, UR8 ;  /* 0x0000001f3f097899 */ /* 0x000fc80008011408 */
[----:B------:R-:W-:-:S04]  /*0a70*/  ULEA.HI UR9, UR9, UR8, URZ, 0x7 ;  /* 0x0000000809097291 */ /* 0x000fc8000f8f383f */
[----:B------:R-:W-:Y:S01]  /*0a80*/  USHF.R.S32.HI UR13, URZ, 0x7, UR9 ;  /* 0x000000073f0d7899 */ /* 0x000fe20008011409 */
[----:B-1----:R-:W-:-:S13]  /*0a90*/  ISETP.NE.AND P2, PT, R0, 0x1, PT ;  /* 0x000000010000780c */ /* 0x002fda0003f45270 */
[----:B------:R-:W0:Y:S01]  /*0aa0*/  @P2 LDC R15, c[0x0][0x10] ;  /* 0x00000400ff0f2b82 */ /* 0x000e220000000800 */
[----:B--234-:R-:W-:Y:S02]  /*0ab0*/  @P2 IMAD.MOV.U32 R2, RZ, RZ, R21 ;  /* 0x000000ffff022224 */ /* 0x01cfe400078e0015 */
[----:B------:R-:W-:Y:S02]  /*0ac0*/  @P2 IMAD.MOV.U32 R3, RZ, RZ, RZ ;  /* 0x000000ffff032224 */ /* 0x000fe400078e00ff */
[----:B------:R-:W-:-:S03]  /*0ad0*/  @P2 IMAD.MOV.U32 R5, RZ, RZ, RZ ;  /* 0x000000ffff052224 */ /* 0x000fc600078e00ff */
[----:B------:R-:W1:Y:S01]  /*0ae0*/  @!P2 LDC R9, c[0x0][0xc] ;  /* 0x00000300ff09ab82 */ /* 0x000e620000000800 */
[----:B------:R-:W-:Y:S01]  /*0af0*/  ULDC UR6, c[0x0][0xc] ;  /* 0x0000030000067ab9 */ /* 0x000fe20000000800 */
[----:B------:R-:W-:Y:S02]  /*0b00*/  ULDC UR7, c[0x0][0x10] ;  /* 0x0000040000077ab9 */ /* 0x000fe40000000800 */
[----:B------:R-:W-:-:S04]  /*0b10*/  UIMAD.WIDE.U32 UR6, UR6, UR7, URZ ;  /* 0x00000007060672a5 */ /* 0x000fc8000f8e003f */
[----:B------:R-:W2:Y:S01]  /*0b20*/  LDC R8, c[0x0][0x14] ;  /* 0x00000500ff087b82 */ /* 0x000ea20000000800 */
[----:B0-----:R-:W-:-:S04]  /*0b30*/  @P2 IMAD.WIDE.U32 R2, R14, R15, R2 ;  /* 0x0000000f0e022225 */ /* 0x001fc800078e0002 */
[----:B------:R-:W-:Y:S02]  /*0b40*/  IMAD.MOV.U32 R15, RZ, RZ, RZ ;  /* 0x000000ffff0f7224 */ /* 0x000fe400078e00ff */
[----:B------:R-:W-:Y:S02]  /*0b50*/  @P2 IMAD.IADD R3, R3, 0x1, R5 ;  /* 0x0000000103032824 */ /* 0x000fe400078e0205 */
[----:B-1----:R-:W-:-:S04]  /*0b60*/  @!P2 IMAD.WIDE.U32 R4, R9, R21, R14 ;  /* 0x000000150904a225 */ /* 0x002fc800078e000e */
[----:B------:R-:W-:Y:S02]  /*0b70*/  @!P2 IMAD.MOV.U32 R2, RZ, RZ, R4 ;  /* 0x000000ffff02a224 */ /* 0x000fe400078e0004 */
[----:B------:R-:W-:Y:S02]  /*0b80*/  @!P2 IMAD.MOV.U32 R3, RZ, RZ, R5 ;  /* 0x000000ffff03a224 */ /* 0x000fe400078e0005 */
[C---:B--2---:R-:W-:Y:S02]  /*0b90*/  IMAD R17, R8.reuse, UR7, RZ ;  /* 0x0000000708117c24 */ /* 0x044fe4000f8e02ff */
[----:B------:R-:W-:Y:S01]  /*0ba0*/  IMAD.WIDE.U32 R8, R8, UR6, RZ ;  /* 0x0000000608087c25 */ /* 0x000fe2000f8e00ff */
[----:B------:R-:W-:-:S03]  /*0bb0*/  ULDC.64 UR6, c[0x0][0x650] ;  /* 0x0001940000067ab9 */ /* 0x000fc60000000a00 */
[----:B------:R-:W-:Y:S01]  /*0bc0*/  IMAD.IADD R0, R9, 0x1, R17 ;  /* 0x0000000109007824 */ /* 0x000fe200078e0211 */
[----:B------:R-:W-:Y:S06]  /*0bd0*/  @P0 BRA `(.L_x_10) ;  /* 0x0000000000200947 */ /* 0x000fec0003800000 */
[----:B------:R-:W-:Y:S01]  /*0be0*/  UISETP.GE.U32.AND UP0, UPT, UR13, 0xb, UPT ;  /* 0x0000000b0d00788c */ /* 0x000fe2000bf06070 */
[----:B------:R-:W-:Y:S01]  /*0bf0*/  IADD3 R2, P0, R2, R8, RZ ;  /* 0x0000000802027210 */ /* 0x000fe20007f1e0ff */
[----:B------:R-:W-:-:S04]  /*0c00*/  UIMAD.WIDE.U32 UR4, UR13, -0x45d1745d, URZ ;  /* 0xba2e8ba30d0478a5 */ /* 0x000fc8000f8e003f */
[----:B------:R-:W-:Y:S01]  /*0c10*/  USHF.R.U32.HI UR5, URZ, 0x3, UR5 ;  /* 0x000000033f057899 */ /* 0x000fe20008011605 */
[----:B------:R-:W-:Y:S02]  /*0c20*/  IMAD.X R3, R0, 0x1, R3, P0 ;  /* 0x0000000100037824 */ /* 0x000fe400000e0603 */
[----:B------:R-:W-:Y:S02]  /*0c30*/  UMOV UR4, URZ ;  /* 0x0000003f00047c82 */ /* 0x000fe40008000000 */
[----:B------:R-:W-:Y:S02]  /*0c40*/  @UP0 ULOP3.LUT UR4, UR5, 0x1, URZ, 0xc0, !UPT ;  /* 0x0000000105040892 */ /* 0x000fe4000f8ec03f */
[----:B------:R-:W-:-:S12]  /*0c50*/  UIMAD UR5, UR5, -0xb, UR13 ;  /* 0xfffffff5050578a4 */ /* 0x000fd8000f8e020d */
.L_x_10:
[----:B------:R-:W-:Y:S01]  /*0c60*/  ISETP.GE.U32.AND P0, PT, R2, UR6, PT ;  /* 0x0000000602007c0c */ /* 0x000fe2000bf06070 */
[----:B------:R-:W-:Y:S01]  /*0c70*/  IMAD.MOV.U32 R6, RZ, RZ, -0x1 ;  /* 0xffffffffff067424 */ /* 0x000fe200078e00ff */
[----:B------:R-:W-:Y:S01]  /*0c80*/  PRMT R16, RZ, 0x7610, R16 ;  /* 0x00007610ff107816 */ /* 0x000fe20000000010 */
[----:B------:R-:W-:Y:S01]  /*0c90*/  IMAD.MOV.U32 R5, RZ, RZ, -0x1 ;  /* 0xffffffffff057424 */ /* 0x000fe200078e00ff */
[----:B------:R-:W-:Y:S01]  /*0ca0*/  ISETP.GE.U32.AND.EX P0, PT, R3, UR7, PT, P0 ;  /* 0x0000000703007c0c */ /* 0x000fe2000bf06100 */
[----:B------:R-:W-:-:S12]  /*0cb0*/  IMAD.MOV.U32 R4, RZ, RZ, -0x1 ;  /* 0xffffffffff047424 */ /* 0x000fd800078e00ff */
[----:B------:R-:W-:Y:S05]  /*0cc0*/  @P0 BRA `(.L_x_11) ;  /* 0x00000004005c0947 */ /* 0x000fea0003800000 */
[----:B------:R-:W0:Y:S01]  /*0cd0*/  LDC.64 R24, c[0x0][0x628] ;  /* 0x00018a00ff187b82 */ /* 0x000e220000000a00 */
[----:B------:R-:W-:Y:S02]  /*0ce0*/  IMAD.MOV.U32 R4, RZ, RZ, R2 ;  /* 0x000000ffff047224 */ /* 0x000fe400078e0002 */
[----:B------:R-:W-:-:S05]  /*0cf0*/  IMAD.MOV.U32 R5, RZ, RZ, R3 ;  /* 0x000000ffff057224 */ /* 0x000fca00078e0003 */
[----:B------:R-:W1:Y:S08]  /*0d00*/  LDC R6, c[0x0][0x630] ;  /* 0x00018c00ff067b82 */ /* 0x000e700000000800 */
[----:B------:R-:W2:Y:S01]  /*0d10*/  LDC.64 R26, c[0x0][0x620] ;  /* 0x00018800ff1a7b82 */ /* 0x000ea20000000a00 */
[----:B0-----:R-:W-:-:S04]  /*0d20*/  ISETP.NE.U32.AND P0, PT, R24, RZ, PT ;  /* 0x000000ff1800720c */ /* 0x001fc80003f05070 */
[----:B------:R-:W-:-:S13]  /*0d30*/  ISETP.NE.AND.EX P0, PT, R25, RZ, PT, P0 ;  /* 0x000000ff1900720c */ /* 0x000fda0003f05300 */
[----:B-12---:R-:W-:Y:S05]  /*0d40*/  @!P0 BRA `(.L_x_12) ;  /* 0x0000000000288947 */ /* 0x006fea0003800000 */
[----:B------:R-:W0:Y:S02]  /*0d50*/  LDC R19, c[0x0][0x634] ;  /* 0x00018d00ff137b82 */ /* 0x000e240000000800 */
[----:B0-----:R-:W-:-:S05]  /*0d60*/  IADD3 R19, P0, R2, R19, RZ ;  /* 0x0000001302137210 */ /* 0x001fca0007f1e0ff */
[----:B------:R-:W-:-:S04]  /*0d70*/  IMAD.X R23, RZ, RZ, R3, P0 ;  /* 0x000000ffff177224 */ /* 0x000fc800000e0603 */
[----:B------:R-:W-:-:S04]  /*0d80*/  IMAD.WIDE.U32 R4, R23, R24, RZ ;  /* 0x0000001817047225 */ /* 0x000fc800078e00ff */
[----:B------:R-:W-:-:S04]  /*0d90*/  IMAD.WIDE.U32 R16, P0, R19, R25, R4 ;  /* 0x0000001913107225 */ /* 0x000fc80007800004 */
[----:B------:R-:W-:-:S04]  /*0da0*/  IMAD.WIDE.U32 R4, R19, R24, RZ ;  /* 0x0000001813047225 */ /* 0x000fc800078e00ff */
[----:B------:R-:W-:Y:S01]  /*0db0*/  IMAD.X R19, RZ, RZ, RZ, P0 ;  /* 0x000000ffff137224 */ /* 0x000fe200000e06ff */
[----:B------:R-:W-:Y:S01]  /*0dc0*/  IADD3 RZ, P0, R5, R16, RZ ;  /* 0x0000001005ff7210 */ /* 0x000fe20007f1e0ff */
[----:B------:R-:W-:-:S04]  /*0dd0*/  IMAD.MOV.U32 R18, RZ, RZ, R17 ;  /* 0x000000ffff127224 */ /* 0x000fc800078e0011 */
[----:B------:R-:W-:-:S08]  /*0de0*/  IMAD.WIDE.U32.X R4, R23, R25, R18, P0 ;  /* 0x0000001917047225 */ /* 0x000fd000000e0412 */
.L_x_12:
[--C-:B------:R-:W-:Y:S01]  /*0df0*/  SHF.R.U64 R32, R4, R6, R5.reuse ;  /* 0x0000000604207219 */ /* 0x100fe20000001205 */
[----:B------:R-:W0:Y:S01]  /*0e00*/  LDC.64 R28, c[0x0][0x640] ;  /* 0x00019000ff1c7b82 */ /* 0x000e220000000a00 */
[----:B------:R-:W-:Y:S01]  /*0e10*/  I2FP.F32.U32 R4, R14 ;  /* 0x0000000e00047245 */ /* 0x000fe20000201000 */
[----:B------:R-:W-:Y:S01]  /*0e20*/  ULDC UR6, c[0x0][0x150] ;  /* 0x0000540000067ab9 */ /* 0x000fe20000000800 */
[----:B------:R-:W-:Y:S02]  /*0e30*/  SHF.R.U32.HI R5, RZ, R6, R5 ;  /* 0x00000006ff057219 */ /* 0x000fe40000011605 */
[----:B------:R-:W-:Y:S01]  /*0e40*/  IADD3 R17, P0, RZ, -R32, RZ ;  /* 0x80000020ff117210 */ /* 0x000fe20007f1e0ff */
[----:B------:R-:W-:Y:S01]  /*0e50*/  FMUL R6, R4, UR6 ;  /* 0x0000000604067c20 */ /* 0x000fe20008400000 */
[----:B------:R-:W-:Y:S01]  /*0e60*/  ULDC UR6, c[0x0][0x154] ;  /* 0x0000550000067ab9 */ /* 0x000fe20000000800 */
[----:B------:R-:W1:Y:S02]  /*0e70*/  LDC R18, c[0x0][0x618] ;  /* 0x00018600ff127b82 */ /* 0x000e640000000800 */
[----:B------:R-:W-:-:S02]  /*0e80*/  IMAD.X R19, RZ, RZ, ~R5, P0 ;  /* 0x000000ffff137224 */ /* 0x000fc400000e0e05 */
[----:B------:R-:W2:Y:S01]  /*0e90*/  F2I.U32.TRUNC.NTZ R6, R6 ;  /* 0x0000000600067305 */ /* 0x000ea2000020f000 */
[----:B------:R-:W-:-:S03]  /*0ea0*/  IMAD.WIDE.U32 R4, R17, R26, R2 ;  /* 0x0000001a11047225 */ /* 0x000fc600078e0002 */
[----:B------:R-:W3:Y:S01]  /*0eb0*/  LDC R15, c[0x0][0x144] ;  /* 0x00005100ff0f7b82 */ /* 0x000ee20000000800 */
[----:B------:R-:W-:-:S04]  /*0ec0*/  IMAD R16, R19, R26, RZ ;  /* 0x0000001a13107224 */ /* 0x000fc800078e02ff */
[----:B------:R-:W-:-:S03]  /*0ed0*/  IMAD R17, R17, R27, R16 ;  /* 0x0000001b11117224 */ /* 0x000fc600078e0210 */
[----:B------:R-:W4:Y:S01]  /*0ee0*/  LDC R22, c[0x0][0x608] ;  /* 0x00018200ff167b82 */ /* 0x000f220000000800 */
[----:B------:R-:W-:Y:S01]  /*0ef0*/  IMAD.IADD R17, R5, 0x1, R17 ;  /* 0x0000000105117824 */ /* 0x000fe200078e0211 */
[----:B0-----:R-:W-:Y:S01]  /*0f00*/  ISETP.NE.U32.AND P0, PT, R28, RZ, PT ;  /* 0x000000ff1c00720c */ /* 0x001fe20003f05070 */
[----:B--2---:R-:W-:-:S03]  /*0f10*/  IMAD.MOV R5, RZ, RZ, -R6 ;  /* 0x000000ffff057224 */ /* 0x004fc600078e0a06 */
[----:B------:R-:W-:Y:S02]  /*0f20*/  ISETP.NE.AND.EX P0, PT, R29, RZ, PT, P0 ;  /* 0x000000ff1d00720c */ /* 0x000fe40003f05300 */
[----:B------:R-:W0:Y:S01]  /*0f30*/  LDC R19, c[0x0][0x658] ;  /* 0x00019600ff137b82 */ /* 0x000e220000000800 */
[-CC-:B-1----:R-:W-:Y:S02]  /*0f40*/  SHF.R.U64 R26, R4, R18.reuse, R17.reuse ;  /* 0x00000012041a7219 */ /* 0x182fe40000001211 */
[----:B------:R-:W-:Y:S02]  /*0f50*/  I2FP.F32.U32 R4, R21 ;  /* 0x0000001500047245 */ /* 0x000fe40000201000 */
[----:B------:R-:W-:Y:S01]  /*0f60*/  SHF.R.U32.HI R17, RZ, R18, R17 ;  /* 0x00000012ff117219 */ /* 0x000fe20000011611 */
[----:B------:R-:W-:Y:S02]  /*0f70*/  IMAD.MOV.U32 R18, RZ, RZ, 0x1 ;  /* 0x00000001ff127424 */ /* 0x000fe400078e00ff */
[----:B------:R-:W1:Y:S01]  /*0f80*/  LDC R24, c[0x0][0x148] ;  /* 0x00005200ff187b82 */ /* 0x000e620000000800 */
[----:B---3--:R-:W-:-:S02]  /*0f90*/  IMAD R6, R15, R5, R14 ;  /* 0x000000050f067224 */ /* 0x008fc400078e020e */
[----:B------:R-:W-:Y:S01]  /*0fa0*/  FMUL R5, R4, UR6 ;  /* 0x0000000604057c20 */ /* 0x000fe20008400000 */
[----:B------:R-:W-:-:S04]  /*0fb0*/  IMAD.MOV.U32 R4, RZ, RZ, -0x1 ;  /* 0xffffffffff047424 */ /* 0x000fc800078e00ff */
[----:B------:R-:W2:Y:S01]  /*0fc0*/  LDC R25, c[0x0][0x600] ;  /* 0x00018000ff197b82 */ /* 0x000ea20000000800 */
[-CC-:B----4-:R-:W-:Y:S02]  /*0fd0*/  SHF.R.U64 R34, R26, R22.reuse, R17.reuse ;  /* 0x000000161a227219 */ /* 0x190fe40000001211 */
[----:B------:R-:W-:Y:S02]  /*0fe0*/  SHF.R.U32.HI R14, RZ, R22, R17 ;  /* 0x00000016ff0e7219 */ /* 0x000fe40000011611 */
[----:B------:R3:W4:Y:S03]  /*0ff0*/  F2I.U32.TRUNC.NTZ R22, R5 ;  /* 0x0000000500167305 */ /* 0x000726000020f000 */
[----:B------:R-:W1:Y:S01]  /*1000*/  LDC R27, c[0x0][0x648] ;  /* 0x00019200ff1b7b82 */ /* 0x000e620000000800 */
[-C--:B0-----:R-:W-:Y:S02]  /*1010*/  SHF.R.U64 R36, R34, R19.reuse, R14 ;  /* 0x0000001322247219 */ /* 0x081fe4000000120e */
[----:B------:R-:W-:-:S02]  /*1020*/  SHF.L.U32 R4, R4, R19, RZ ;  /* 0x0000001304047219 */ /* 0x000fc400000006ff */
[-C--:B------:R-:W-:Y:S02]  /*1030*/  SHF.R.U32.HI R14, RZ, R19.reuse, R14 ;  /* 0x00000013ff0e7219 */ /* 0x080fe4000001160e */
[----:B------:R-:W-:Y:S01]  /*1040*/  SHF.L.U32 R18, R18, R19, RZ ;  /* 0x0000001312127219 */ /* 0x000fe200000006ff */
[----:B------:R-:W0:Y:S01]  /*1050*/  LDC R31, c[0x0][0x638] ;  /* 0x00018e00ff1f7b82 */ /* 0x000e220000000800 */
[----:B------:R-:W-:Y:S01]  /*1060*/  LOP3.LUT R19, RZ, R4, RZ, 0x33, !PT ;  /* 0x00000004ff137212 */ /* 0x000fe200078e33ff */
[----:B------:R-:W-:Y:S02]  /*1070*/  IMAD.MOV.U32 R4, RZ, RZ, R36 ;  /* 0x000000ffff047224 */ /* 0x000fe400078e0024 */
[----:B---3--:R-:W-:-:S04]  /*1080*/  IMAD.MOV.U32 R5, RZ, RZ, R14 ;  /* 0x000000ffff057224 */ /* 0x008fc800078e000e */
[----:B------:R-:W3:Y:S01]  /*1090*/  LDC R30, c[0x0][0x610] ;  /* 0x00018400ff1e7b82 */ /* 0x000ee20000000800 */
[----:B----4-:R-:W-:Y:S05]  /*10a0*/  @!P0 BRA `(.L_x_13) ;  /* 0x0000000000288947 */ /* 0x010fea0003800000 */
[----:B------:R-:W4:Y:S02]  /*10b0*/  LDC R17, c[0x0][0x64c] ;  /* 0x00019300ff117b82 */ /* 0x000f240000000800 */
[----:B----4-:R-:W-:-:S05]  /*10c0*/  IADD3 R17, P0, R36, R17, RZ ;  /* 0x0000001124117210 */ /* 0x010fca0007f1e0ff */
        /* <DEDUP_REMOVED lines=8> */
.L_x_13:
[----:B-1----:R-:W-:Y:S01]  /*1150*/  SHF.R.U64 R4, R4, R27, R5 ;  /* 0x0000001b04047219 */ /* 0x002fe20000001205 */
[----:B--2---:R-:W-:Y:S01]  /*1160*/  VIADD R5, R25, 0xffffffff ;  /* 0xffffffff19057836 */ /* 0x004fe20000000000 */
[----:B------:R-:W-:Y:S01]  /*1170*/  LOP3.LUT R19, R34, R19, RZ, 0xc0, !PT ;  /* 0x0000001322137212 */ /* 0x000fe200078ec0ff */
[----:B------:R-:W-:Y:S02]  /*1180*/  IMAD.MOV R22, RZ, RZ, -R22 ;  /* 0x000000ffff167224 */ /* 0x000fe400078e0a16 */
[----:B------:R-:W-:Y:S01]  /*1190*/  IMAD.MOV R14, RZ, RZ, -R4 ;  /* 0x000000ffff0e7224 */ /* 0x000fe200078e0a04 */
[----:B------:R-:W-:Y:S01]  /*11a0*/  LOP3.LUT R5, R26, R5, RZ, 0xc0, !PT ;  /* 0x000000051a057212 */ /* 0x000fe200078ec0ff */
[----:B------:R-:W-:Y:S02]  /*11b0*/  IMAD R19, R18, R4, R19 ;  /* 0x0000000412137224 */ /* 0x000fe400078e0213 */
[----:B------:R-:W-:Y:S02]  /*11c0*/  @P2 IMAD R6, R24, R22, R21 ;  /* 0x0000001618062224 */ /* 0x000fe400078e0215 */
[----:B0-----:R-:W-:-:S02]  /*11d0*/  IMAD R4, R14, R31, R36 ;  /* 0x0000001f0e047224 */ /* 0x001fc400078e0224 */
[----:B---3--:R-:W-:Y:S02]  /*11e0*/  IMAD R6, R19, R30, R6 ;  /* 0x0000001e13067224 */ /* 0x008fe400078e0206 */
[----:B------:R-:W-:Y:S02]  /*11f0*/  IMAD R15, R4, R25, R5 ;  /* 0x00000019040f7224 */ /* 0x000fe400078e0205 */
[----:B------:R-:W-:Y:S02]  /*1200*/  IMAD.MOV.U32 R16, RZ, RZ, 0x1 ;  /* 0x00000001ff107424 */ /* 0x000fe400078e00ff */
[----:B------:R-:W-:Y:S01]  /*1210*/  IMAD.MOV.U32 R4, RZ, RZ, R32 ;  /* 0x000000ffff047224 */ /* 0x000fe200078e0020 */
[----:B------:R-:W-:Y:S02]  /*1220*/  SEL R5, R15, R6, !P2 ;  /* 0x000000060f057207 */ /* 0x000fe40005000000 */
[----:B------:R-:W-:-:S07]  /*1230*/  SEL R6, R6, R15, !P2 ;  /* 0x0000000f06067207 */ /* 0x000fce0005000000 */
.L_x_11:
[----:B------:R-:W-:Y:S05]  /*1240*/  @!P3 BRA `(.L_x_14) ;  /* 0x000000580050b947 */ /* 0x000fea0003800000 */
[----:B------:R-:W-:-:S13]  /*1250*/  ISETP.GT.U32.AND P0, PT, R33, 0x1, PT ;  /* 0x000000012100780c */ /* 0x000fda0003f04070 */
[----:B------:R-:W-:Y:S05]  /*1260*/  @P0 EXIT ;  /* 0x000000000000094d */ /* 0x000fea0003800000 */
.L_x_15:
[----:B------:R-:W-:-:S08]  /*1270*/  NOP ;  /* 0x0000000000007918 */ /* 0x000fd00000000000 */
[----:B------:R-:W0:Y:S02]  /*1280*/  USETMAXREG.TRY_ALLOC.CTAPOOL UP0, 0xe8 ;  /* 0x000000e8000079c8 */ /* 0x000e240008000600 */
[----:B0-----:R-:W-:-:S13]  /*1290*/  PLOP3.LUT P0, PT, PT, PT, UP0, 0x80, 0x0 ;  /* 0x000000000000781c */ /* 0x001fda0003f0f008 */
[----:B------:R-:W-:Y:S05]  /*12a0*/  @!P0 BRA `(.L_x_15) ;  /* 0xfffffffc00f08947 */ /* 0x000fea000383ffff */
[----:B------:R-:W-:-:S13]  /*12b0*/  LOP3.LUT P0, RZ, R16, 0xff, RZ, 0xc0, !PT ;  /* 0x000000ff10ff7812 */ /* 0x000fda000780c0ff */
[----:B------:R-:W-:Y:S05]  /*12c0*/  @!P0 EXIT ;  /* 0x000000000000894d */ /* 0x000fea0003800000 */
[----:B------:R-:W0:Y:S01]  /*12d0*/  S2UR UR6, SR_CgaCtaId ;  /* 0x00000000000679c3 */ /* 0x000e220000008800 */
[----:B------:R-:W-:Y:S01]  /*12e0*/  SHF.R.S32.HI R11, RZ, 0x1f, R10 ;  /* 0x0000001fff0b7819 */ /* 0x000fe2000001140a */
[----:B------:R-:W-:Y:S01]  /*12f0*/  UIADD3 UR7, UR11, -0x1, URZ ;  /* 0xffffffff0b077890 */ /* 0x000fe2000fffe03f */
[----:B------:R-:W-:Y:S01]  /*1300*/  LOP3.LUT R117, R7, 0x1, RZ, 0xfc, !PT ;  /* 0x0000000107757812 */ /* 0x000fe200078efcff */
[----:B------:R-:W-:Y:S01]  /*1310*/  UMOV UR9, 0x400 ;  /* 0x0000040000097882 */ /* 0x000fe20000000000 */
[CC--:B------:R-:W-:Y:S01]  /*1320*/  LEA.HI R15, R11.reuse, R10.reuse, RZ, 0x2 ;  /* 0x0000000a0b0f7211 */ /* 0x0c0fe200078f10ff */
[----:B------:R-:W-:Y:S01]  /*1330*/  UISETP.LT.AND UP0, UPT, UR13, 0x1, UPT ;  /* 0x000000010d00788c */ /* 0x000fe2000bf01270 */
[----:B------:R-:W-:Y:S01]  /*1340*/  LEA.HI R16, R11, R10, RZ, 0x5 ;  /* 0x0000000a0b107211 */ /* 0x000fe200078f28ff */
[----:B------:R-:W-:Y:S01]  /*1350*/  USHF.L.U32 UR21, UR13, 0x1, URZ ;  /* 0x000000010d157899 */ /* 0x000fe2000800063f */
[--C-:B------:R-:W-:Y:S01]  /*1360*/  SHF.R.S32.HI R14, RZ, 0x2, R15.reuse ;  /* 0x00000002ff0e7819 */ /* 0x100fe2000001140f */
[----:B------:R-:W-:Y:S01]  /*1370*/  USEL UR10, UR13, 0x1, UP0 ;  /* 0x000000010d0a7887 */ /* 0x000fe20008000000 */
[----:B------:R-:W-:Y:S01]  /*1380*/  SHF.R.S32.HI R17, RZ, 0x1f, R15 ;  /* 0x0000001fff117819 */ /* 0x000fe2000001140f */
[----:B------:R-:W-:Y:S01]  /*1390*/  UISETP.NE.AND UP0, UPT, UR7, URZ, UPT ;  /* 0x0000003f0700728c */ /* 0x000fe2000bf05270 */
[----:B------:R-:W-:Y:S01]  /*13a0*/  LOP3.LUT R11, R15, 0xfffffffc, RZ, 0xc0, !PT ;  /* 0xfffffffc0f0b7812 */ /* 0x000fe200078ec0ff */
[----:B------:R-:W-:Y:S01]  /*13b0*/  UIADD3 UR10, -UR10, UR13, URZ ;  /* 0x0000000d0a0a7290 */ /* 0x000fe2000fffe13f */
[----:B------:R-:W-:-:S03]  /*13c0*/  LEA.HI R17, R17, R14, RZ, 0x3 ;  /* 0x0000000e11117211 */ /* 0x000fc600078f18ff */
[----:B------:R-:W-:Y:S01]  /*13d0*/  IMAD.IADD R18, R10, 0x1, -R11 ;  /* 0x000000010a127824 */ /* 0x000fe200078e0a0b */
[----:B------:R-:W-:Y:S01]  /*13e0*/  LOP3.LUT R17, R17, 0xfffffff8, RZ, 0xc0, !PT ;  /* 0xfffffff811117812 */ /* 0x000fe200078ec0ff */
[----:B0-----:R-:W-:-:S04]  /*13f0*/  ULEA UR9, UR6, UR9, 0x18 ;  /* 0x0000000906097291 */ /* 0x001fc8000f8ec03f */
[----:B------:R-:W-:Y:S01]  /*1400*/  IMAD.IADD R14, R14, 0x1, -R17 ;  /* 0x000000010e0e7824 */ /* 0x000fe200078e0a11 */
[----:B------:R-:W-:Y:S01]  /*1410*/  USHF.L.U32 UR6, UR7, 0x3, URZ ;  /* 0x0000000307067899 */ /* 0x000fe2000800063f */
[----:B------:R-:W-:Y:S01]  /*1420*/  SHF.R.S32.HI R17, RZ, 0x5, R16 ;  /* 0x00000005ff117819 */ /* 0x000fe20000011410 */
[----:B------:R-:W-:Y:S02]  /*1430*/  USEL UR7, URZ, 0x1, UP0 ;  /* 0x000000013f077887 */ /* 0x000fe40008000000 */
[----:B------:R-:W-:Y:S01]  /*1440*/  ULOP3.LUT UR6, UR6, 0x8, URZ, 0xc0, !UPT ;  /* 0x0000000806067892 */ /* 0x000fe2000f8ec03f */
[--C-:B------:R-:W-:Y:S01]  /*1450*/  SHF.R.S32.HI R15, RZ, 0x1f, R14.reuse ;  /* 0x0000001fff0f7819 */ /* 0x100fe2000001140e */
[C-C-:B------:R-:W-:Y:S01]  /*1460*/  IMAD R19, R17.reuse, -0x10, -R14.reuse ;  /* 0xfffffff011137824 */ /* 0x140fe200078e0a0e */
[----:B------:R-:W-:Y:S01]  /*1470*/  UIADD3 UR22, UR9, 0xc0, URZ ;  /* 0x000000c009167890 */ /* 0x000fe2000fffe03f */
[----:B------:R-:W-:Y:S01]  /*1480*/  IMAD.U32 R116, RZ, RZ, UR7 ;  /* 0x00000007ff747e24 */ /* 0x000fe2000f8e00ff */
[----:B------:R-:W-:Y:S01]  /*1490*/  ULOP3.LUT UR23, UR6, 0x8, URZ, 0x3c, !UPT ;  /* 0x0000000806177892 */ /* 0x000fe2000f8e3c3f */
[----:B------:R-:W-:Y:S01]  /*14a0*/  IMAD.WIDE R10, R17, 0x10, R14 ;  /* 0x00000010110a7825 */ /* 0x000fe200078e020e */
[----:B------:R-:W-:-:S02]  /*14b0*/  ULOP3.LUT UR12, UR6, 0x18, URZ, 0x3c, !UPT ;  /* 0x00000018060c7892 */ /* 0x000fc4000f8e3c3f */
[----:B------:R-:W-:Y:S01]  /*14c0*/  ULEA UR11, UR11, UR22, 0x3 ;  /* 0x000000160b0b7291 */ /* 0x000fe2000f8e183f */
[----:B------:R-:W-:Y:S02]  /*14d0*/  ULDC UR6, c[0x0][0x284] ;  /* 0x0000a10000067ab9 */ /* 0x000fe40000000800 */
[----:B------:R-:W-:-:S09]  /*14e0*/  VIADD R19, R19, UR6 ;  /* 0x0000000613137c36 */ /* 0x000fd20008000000 */
.L_x_138:
[----:B------:R-:W-:Y:S01]  /*14f0*/  SHF.L.U32 R14, R116, 0x1f, RZ ;  /* 0x0000001f740e7819 */ /* 0x000fe200000006ff */
[----:B------:R-:W0:Y:S01]  /*1500*/  LDC R15, c[0x0][0x28c] ;  /* 0x0000a300ff0f7b82 */ /* 0x000e220000000800 */
[----:B------:R-:W-:Y:S01]  /*1510*/  UMOV UR6, URZ ;  /* 0x0000003f00067c82 */ /* 0x000fe20008000000 */
[----:B------:R-:W-:Y:S01]  /*1520*/  UMOV UR20, UR5 ;  /* 0x0000000500147c82 */ /* 0x000fe20008000000 */
[----:B-1----:R-:W1:Y:S01]  /*1530*/  SYNCS.PHASECHK.TRANS64.TRYWAIT P0, [UR11+-0x8], R14 ;  /* 0xfffff80eff0075a7 */ /* 0x002e62000800014b */
[----:B0-----:R-:W-:Y:S01]  /*1540*/  ISETP.GE.AND P1, PT, R15, 0x1, PT ;  /* 0x000000010f00780c */ /* 0x001fe20003f26270 */
[----:B-1-34-:R-:W-:-:S12]  /*1550*/  @!P0 BRA `(.L_x_16) ;  /* 0x00000068006c8947 */ /* 0x01afd80003800000 */
.L_x_167:
[----:B------:R-:W-:Y:S01]  /*1560*/  UMOV UR7, URZ ;  /* 0x0000003f00077c82 */ /* 0x000fe20008000000 */
[----:B------:R-:W-:Y:S01]  /*1570*/  UMOV UR8, URZ ;  /* 0x0000003f00087c82 */ /* 0x000fe20008000000 */
[----:B------:R-:W-:Y:S02]  /*1580*/  CS2R R20, SRZ ;  /* 0x0000000000147805 */ /* 0x000fe4000001ff00 */
[----:B------:R-:W-:Y:S02]  /*1590*/  CS2R R22, SRZ ;  /* 0x0000000000167805 */ /* 0x000fe4000001ff00 */
[----:B------:R-:W-:Y:S02]  /*15a0*/  CS2R R72, SRZ ;  /* 0x0000000000487805 */ /* 0x000fe4000001ff00 */
[----:B------:R-:W-:Y:S02]  /*15b0*/  CS2R R74, SRZ ;  /* 0x00000000004a7805 */ /* 0x000fe4000001ff00 */
[----:B------:R-:W-:-:S02]  /*15c0*/  CS2R R76, SRZ ;  /* 0x00000000004c7805 */ /* 0x000fc4000001ff00 */
[----:B------:R-:W-:Y:S02]  /*15d0*/  CS2R R78, SRZ ;  /* 0x00000000004e7805 */ /* 0x000fe4000001ff00 */
        /* <DEDUP_REMOVED lines=17> */
[----:B------:R-:W-:Y:S01]  /*16f0*/  CS2R R114, SRZ ;  /* 0x0000000000727805 */ /* 0x000fe2000001ff00 */
[----:B------:R-:W-:Y:S01]  /*1700*/  IMAD.U32 R17, RZ, RZ, UR4 ;  /* 0x00000004ff117e24 */ /* 0x000fe2000f8e00ff */
        /* <DEDUP_REMOVED lines=24> */
[----:B------:R-:W-:Y:S06]  /*1890*/  @!P1 BRA `(.L_x_17) ;  /* 0x0000000800089947 */ /* 0x000fec0003800000 */
[----:B------:R-:W-:-:S13]  /*18a0*/  ISETP.NE.AND P1, PT, R117, 0x3, PT ;  /* 0x000000037500780c */ /* 0x000fda0003f25270 */
[----:B------:R-:W-:Y:S05]  /*18b0*/  @!P1 BRA `(.L_x_18) ;  /* 0x0000000000049947 */ /* 0x000fea0003800000 */
[----:B------:R-:W-:Y:S01]  /*18c0*/  BPT.TRAP 0x1 ;  /* 0x000000040000795c */ /* 0x000fe20000300000 */
.L_x_18:
[----:B------:R-:W-:Y:S01]  /*18d0*/  ULEA UR6, UR5, UR9, 0x3 ;  /* 0x0000000905067291 */ /* 0x000fe2000f8e183f */
[----:B0-----:R-:W-:-:S05]  /*18e0*/  IMAD.U32 R14, RZ, RZ, UR4 ;  /* 0x00000004ff0e7e24 */ /* 0x001fca000f8e00ff */
[----:B------:R-:W-:-:S04]  /*18f0*/  SHF.L.U32 R14, R14, 0x1f, RZ ;  /* 0x0000001f0e0e7819 */ /* 0x000fc800000006ff */
[----:B------:R0:W1:Y:S01]  /*1900*/  SYNCS.PHASECHK.TRANS64.TRYWAIT P0, [UR6], R14 ;  /* 0x0000000eff0075a7 */ /* 0x0000620008000146 */
[----:B------:R-:W-:Y:S05]  /*1910*/  @!P1 BRA `(.L_x_19) ;  /* 0x0000000000049947 */ /* 0x000fea0003800000 */
[----:B------:R-:W-:Y:S01]  /*1920*/  BPT.TRAP 0x1 ;  /* 0x000000040000795c */ /* 0x000fe20000300000 */
.L_x_19:
[----:B-1----:R-:W-:Y:S05]  /*1930*/  @P0 BRA `(.L_x_20) ;  /* 0x0000000000080947 */ /* 0x002fea0003800000 */
[----:B------:R-:W1:Y:S02]  /*1940*/  SYNCS.PHASECHK.TRANS64.TRYWAIT P0, [UR6], R14 ;  /* 0x0000000eff0075a7 */ /* 0x000e640008000146 */
[----:B-1----:R-:W-:Y:S05]  /*1950*/  @!P0 BRA `(.L_x_21) ;  /* 0x0000006400848947 */ /* 0x002fea0003800000 */
.L_x_20:
[----:B------:R-:W-:Y:S01]  /*1960*/  UIADD3 UR6, UR9, 0x180, URZ ;  /* 0x0000018009067890 */ /* 0x000fe2000fffe03f */
[----:B------:R-:W-:Y:S01]  /*1970*/  WARPGROUP.ARRIVE ;  /* 0x00000000000079c5 */ /* 0x000fe20000000000 */
[----:B------:R-:W-:Y:S01]  /*1980*/  UIADD3 UR7, UR9, 0x16180, URZ ;  /* 0x0001618009077890 */ /* 0x000fe2000fffe03f */
[----:B------:R-:W-:Y:S01]  /*1990*/  CS2R R20, SRZ ;  /* 0x0000000000147805 */ /* 0x000fe2000001ff00 */
[----:B------:R-:W-:Y:S01]  /*19a0*/  USHF.R.U32.HI UR6, URZ, 0x4, UR6 ;  /* 0x000000043f067899 */ /* 0x000fe20008011606 */
[----:B------:R-:W-:Y:S01]  /*19b0*/  CS2R R22, SRZ ;  /* 0x0000000000167805 */ /* 0x000fe2000001ff00 */
[----:B------:R-:W-:Y:S01]  /*19c0*/  USHF.R.U32.HI UR7, URZ, 0x4, UR7 ;  /* 0x000000043f077899 */ /* 0x000fe20008011607 */
[----:B------:R-:W-:Y:S01]  /*19d0*/  CS2R R72, SRZ ;  /* 0x0000000000487805 */ /* 0x000fe2000001ff00 */
[----:B------:R-:W-:Y:S01]  /*19e0*/  ULOP3.LUT UR6, UR6, 0x3fff, URZ, 0xc0, !UPT ;  /* 0x00003fff06067892 */ /* 0x000fe2000f8ec03f */
[----:B------:R-:W-:Y:S01]  /*19f0*/  CS2R R74, SRZ ;  /* 0x00000000004a7805 */ /* 0x000fe2000001ff00 */
[----:B------:R-:W-:Y:S01]  /*1a00*/  ULOP3.LUT UR7, UR7, 0x3fff, URZ, 0xc0, !UPT ;  /* 0x00003fff07077892 */ /* 0x000fe2000f8ec03f */
[----:B------:R-:W-:Y:S01]  /*1a10*/  CS2R R76, SRZ ;  /* 0x00000000004c7805 */ /* 0x000fe2000001ff00 */
[----:B------:R-:W-:Y:S01]  /*1a20*/  ULOP3.LUT UR6, UR6, 0x10000, URZ, 0xfc, !UPT ;  /* 0x0001000006067892 */ /* 0x000fe2000f8efc3f */
[----:B------:R-:W-:Y:S01]  /*1a30*/  CS2R R78, SRZ ;  /* 0x00000000004e7805 */ /* 0x000fe2000001ff00 */
[----:B------:R-:W-:Y:S01]  /*1a40*/  ULOP3.LUT UR7, UR7, 0x10000, URZ, 0xfc, !UPT ;  /* 0x0001000007077892 */ /* 0x000fe2000f8efc3f */
[----:B------:R-:W-:Y:S01]  /*1a50*/  CS2R R80, SRZ ;  /* 0x0000000000507805 */ /* 0x000fe2000001ff00 */
[----:B------:R-:W-:Y:S01]  /*1a60*/  ULEA UR6, UR5, UR6, 0x9 ;  /* 0x0000000605067291 */ /* 0x000fe2000f8e483f */
[----:B------:R-:W-:Y:S01]  /*1a70*/  CS2R R82, SRZ ;  /* 0x0000000000527805 */ /* 0x000fe2000001ff00 */
[----:B------:R-:W-:Y:S01]  /*1a80*/  UIMAD UR7, UR5, 0x300, UR7 ;  /* 0x00000300050778a4 */ /* 0x000fe2000f8e0207 */
[----:B------:R-:W-:Y:S01]  /*1a90*/  CS2R R84, SRZ ;  /* 0x0000000000547805 */ /* 0x000fe2000001ff00 */
[----:B------:R-:W-:Y:S01]  /*1aa0*/  UMOV UR17, 0x40000040 ;  /* 0x4000004000117882 */ /* 0x000fe20000000000 */
[----:B------:R-:W-:Y:S01]  /*1ab0*/  UMOV UR19, 0x40000040 ;  /* 0x4000004000137882 */ /* 0x000fe20000000000 */
[----:B------:R-:W-:Y:S01]  /*1ac0*/  CS2R R86, SRZ ;  /* 0x0000000000567805 */ /* 0x000fe2000001ff00 */
[----:B------:R-:W-:Y:S01]  /*1ad0*/  UMOV UR16, UR6 ;  /* 0x0000000600107c82 */ /* 0x000fe20008000000 */
[----:B------:R-:W-:Y:S01]  /*1ae0*/  CS2R R88, SRZ ;  /* 0x0000000000587805 */ /* 0x000fe2000001ff00 */
[----:B------:R-:W-:Y:S01]  /*1af0*/  UMOV UR18, UR7 ;  /* 0x0000000700127c82 */ /* 0x000fe20008000000 */
[----:B------:R-:W-:Y:S01]  /*1b00*/  CS2R R90, SRZ ;  /* 0x00000000005a7805 */ /* 0x000fe2000001ff00 */
[----:B------:R-:W-:Y:S01]  /*1b10*/  QGMMA.64x96x32.F32.E4M3.E4M3 R24, gdesc[UR16], RZ, !UPT ;  /* 0x01600000101879f3 */ /* 0x000fe2000c7008ff */
[----:B------:R-:W-:Y:S01]  /*1b20*/  UIADD3 UR16, UR6, 0x2, URZ ;  /* 0x0000000206107890 */ /* 0x000fe2000fffe03f */
[----:B------:R-:W-:Y:S01]  /*1b30*/  CS2R R92, SRZ ;  /* 0x00000000005c7805 */ /* 0x000fe2000001ff00 */
[----:B------:R-:W-:Y:S01]  /*1b40*/  UIADD3 UR18, UR7, 0x2, URZ ;  /* 0x0000000207127890 */ /* 0x000fe2000fffe03f */
[----:B------:R-:W-:Y:S01]  /*1b50*/  CS2R R94, SRZ ;  /* 0x00000000005e7805 */ /* 0x000fe2000001ff00 */
[----:B------:R-:W-:Y:S01]  /*1b60*/  UMOV UR17, 0x40000040 ;  /* 0x4000004000117882 */ /* 0x000fe20000000000 */
[----:B------:R-:W-:Y:S01]  /*1b70*/  UMOV UR19, 0x40000040 ;  /* 0x4000004000137882 */ /* 0x000fe20000000000 */
        /* <DEDUP_REMOVED lines=9> */
[----:B------:R-:W-:Y:S01]  /*1c10*/  CS2R R114, SRZ ;  /* 0x0000000000727805 */ /* 0x000fe2000001ff00 */
[----:B------:R-:W-:Y:S01]  /*1c20*/  QGMMA.64x96x32.F32.E4M3.E4M3 R24, gdesc[UR16], R24 ;  /* 0x01600000101879f3 */ /* 0x000fe20008700818 */
[----:B------:R-:W-:Y:S02]  /*1c30*/  UIADD3 UR16, UR6, 0x4, URZ ;  /* 0x0000000406107890 */ /* 0x000fe4000fffe03f */
[----:B------:R-:W-:Y:S01]  /*1c40*/  UIADD3 UR18, UR7, 0x4, URZ ;  /* 0x0000000407127890 */ /* 0x000fe2000fffe03f */
[----:B------:R-:W-:Y:S01]  /*1c50*/  UMOV UR17, 0x40000040 ;  /* 0x4000004000117882 */ /* 0x000fe20000000000 */
[----:B------:R-:W-:-:S07]  /*1c60*/  UMOV UR19, 0x40000040 ;  /* 0x4000004000137882 */ /* 0x000fce0000000000 */
[----:B------:R-:W-:Y:S01]  /*1c70*/  QGMMA.64x96x32.F32.E4M3.E4M3 R24, gdesc[UR16], R24 ;  /* 0x01600000101879f3 */ /* 0x000fe20008700818 */
[----:B------:R-:W-:Y:S02]  /*1c80*/  UIADD3 UR18, UR7, 0x6, URZ ;  /* 0x0000000607127890 */ /* 0x000fe4000fffe03f */
[----:B------:R-:W-:Y:S01]  /*1c90*/  UIADD3 UR16, UR6, 0x6, URZ ;  /* 0x0000000606107890 */ /* 0x000fe2000fffe03f */
[----:B------:R-:W-:Y:S01]  /*1ca0*/  ULDC UR7, c[0x0][0x50c] ;  /* 0x0001430000077ab9 */ /* 0x000fe20000000800 */
[----:B------:R-:W-:Y:S01]  /*1cb0*/  UMOV UR17, 0x40000040 ;  /* 0x4000004000117882 */ /* 0x000fe20000000000 */
[----:B------:R-:W-:Y:S01]  /*1cc0*/  UISETP.NE.AND UP0, UPT, UR7, 0x4, UPT ;  /* 0x000000040700788c */ /* 0x000fe2000bf05270 */
[----:B------:R-:W-:Y:S01]  /*1cd0*/  UMOV UR19, 0x40000040 ;  /* 0x4000004000137882 */ /* 0x000fe20000000000 */
[----:B------:R-:W-:Y:S02]  /*1ce0*/  UMOV UR6, 0x4 ;  /* 0x0000000400067882 */ /* 0x000fe40000000000 */
[----:B------:R-:W-:-:S06]  /*1cf0*/  USEL UR7, URZ, 0x1, UP0 ;  /* 0x000000013f077887 */ /* 0x000fcc0008000000 */
[----:B------:R-:W-:Y:S01]  /*1d00*/  ISETP.NE.AND P0, PT, RZ, UR7, PT ;  /* 0x00000007ff007c0c */ /* 0x000fe2000bf05270 */
[----:B------:R-:W-:-:S12]  /*1d10*/  QGMMA.64x96x32.F32.E4M3.E4M3 R24, gdesc[UR16], R24, gsb0 ;  /* 0x01600000101879f3 */ /* 0x000fd80008000818 */
[----:B------:R-:W-:Y:S05]  /*1d20*/  @!P0 BRA `(.L_x_22) ;  /* 0x0000000000c88947 */ /* 0x000fea0003800000 */
[----:B------:R-:W-:Y:S02]  /*1d30*/  WARPGROUP.DEPBAR.LE gsb0, 0x0 ;  /* 0x00008000000079c5 */ /* 0x000fe40000010000 */
[----:B------:R-:W-:-:S01]  /*1d40*/  FADD R115, RZ, R24 ;  /* 0x00000018ff737221 */ /* 0x000fc20000000000 */
[----:B------:R-:W-:Y:S01]  /*1d50*/  FADD R114, RZ, R25 ;  /* 0x00000019ff727221 */ /* 0x000fe20000000000 */
        /* <DEDUP_REMOVED lines=46> */
[----:B------:R-:W-:-:S06]  /*2040*/  UMOV UR6, URZ ;  /* 0x0000003f00067c82 */ /* 0x000fcc0008000000 */
.L_x_22:
[----:B------:R-:W-:-:S04]  /*2050*/  UIADD3 UR20, UR5, 0x1, URZ ;  /* 0x0000000105147890 */ /* 0x000fc8000fffe03f */
[----:B------:R-:W-:-:S04]  /*2060*/  UISETP.NE.AND UP0, UPT, UR20, 0xb, UPT ;  /* 0x0000000b1400788c */ /* 0x000fc8000bf05270 */
[----:B------:R-:W-:Y:S02]  /*2070*/  USEL UR8, URZ, 0x1, UP0 ;  /* 0x000000013f087887 */ /* 0x000fe40008000000 */
[----:B------:R-:W-:Y:S02]  /*2080*/  USEL UR20, UR20, URZ, UP0 ;  /* 0x0000003f14147287 */ /* 0x000fe40008000000 */
[----:B------:R-:W-:-:S06]  /*2090*/  ULOP3.LUT UR8, UR4, UR8, URZ, 0x3c, !UPT ;  /* 0x0000000804087292 */ /* 0x000fcc000f8e3c3f */
[----:B------:R-:W-:Y:S01]  /*20a0*/  IMAD.U32 R17, RZ, RZ, UR8 ;  /* 0x00000008ff117e24 */ /* 0x000fe2000f8e00ff */
[----:B------:R-:W-:-:S06]  /*20b0*/  UMOV UR8, 0x1 ;  /* 0x0000000100087882 */ /* 0x000fcc0000000000 */
.L_x_17:
[----:B------:R-:W-:-:S06]  /*20c0*/  UISETP.GE.AND UP0, UPT, UR10, 0x1, UPT ;  /* 0x000000010a00788c */ /* 0x000fcc000bf06270 */
[----:B------:R-:W-:-:S13]  /*20d0*/  PLOP3.LUT P0, PT, PT, PT, UP0, 0x80, 0x0 ;  /* 0x000000000000781c */ /* 0x000fda0003f0f008 */
[----:B------:R-:W-:Y:S05]  /*20e0*/  @!P0 BRA `(.L_x_23) ;  /* 0x0000000400f48947 */ /* 0x000fea0003800000 */
[----:B01----:R-:W-:Y:S01]  /*20f0*/  IMAD.U32 R14, RZ, RZ, UR10 ;  /* 0x0000000aff0e7e24 */ /* 0x003fe2000f8e00ff */
[----:B------:R-:W-:Y:S01]  /*2100*/  UMOV UR24, UR5 ;  /* 0x0000000500187c82 */ /* 0x000fe20008000000 */
[----:B------:R-:W-:-:S05]  /*2110*/  ULDC UR25, c[0x0][0x50c] ;  /* 0x0001430000197ab9 */ /* 0x000fca0000000800 */
.L_x_31:
[----:B------:R-:W-:-:S13]  /*2120*/  ISETP.NE.AND P1, PT, R117, 0x3, PT ;  /* 0x000000037500780c */ /* 0x000fda0003f25270 */
[----:B01----:R-:W-:Y:S05]  /*2130*/  @!P1 BRA `(.L_x_24) ;  /* 0x0000000000049947 */ /* 0x003fea0003800000 */
[----:B------:R-:W-:Y:S01]  /*2140*/  BPT.TRAP 0x1 ;  /* 0x000000040000795c */ /* 0x000fe20000300000 */
.L_x_24:
[----:B------:R-:W-:Y:S01]  /*2150*/  ULEA UR16, UR20, UR9, 0x3 ;  /* 0x0000000914107291 */ /* 0x000fe2000f8e183f */
[----:B------:R-:W-:-:S08]  /*2160*/  SHF.L.U32 R15, R17, 0x1f, RZ ;  /* 0x0000001f110f7819 */ /* 0x000fd000000006ff */
[----:B------:R0:W1:Y:S01]  /*2170*/  SYNCS.PHASECHK.TRANS64.TRYWAIT P0, [UR16], R15 ;  /* 0x0000000fff0075a7 */ /* 0x0000620008000150 */
[----:B------:R-:W-:Y:S05]  /*2180*/  @!P1 BRA `(.L_x_25) ;  /* 0x0000000000049947 */ /* 0x000fea0003800000 */
[----:B------:R-:W-:Y:S01]  /*2190*/  BPT.TRAP 0x1 ;  /* 0x000000040000795c */ /* 0x000fe20000300000 */
.L_x_25:
[----:B-1----:R-:W-:Y:S05]  /*21a0*/  @P0 BRA `(.L_x_26) ;  /* 0x0000000000080947 */ /* 0x002fea0003800000 */
[----:B------:R-:W1:Y:S02]  /*21b0*/  SYNCS.PHASECHK.TRANS64.TRYWAIT P0, [UR16], R15 ;  /* 0x0000000fff0075a7 */ /* 0x000e640008000150 */
[----:B-1----:R-:W-:Y:S05]  /*21c0*/  @!P0 BRA `(.L_x_27) ;  /* 0x0000005c00808947 */ /* 0x002fea0003800000 */
.L_x_26:
[----:B------:R-:W-:Y:S01]  /*21d0*/  UIADD3 UR16, UR9, 0x180, URZ ;  /* 0x0000018009107890 */ /* 0x000fe2000fffe03f */
[----:B------:R-:W-:Y:S01]  /*21e0*/  WARPGROUP.ARRIVE ;  /* 0x00000000000079c5 */ /* 0x000fe20000000000 */
[----:B------:R-:W-:Y:S02]  /*21f0*/  UIADD3 UR17, UR9, 0x16180, URZ ;  /* 0x0001618009117890 */ /* 0x000fe4000fffe03f */
[----:B------:R-:W-:Y:S02]  /*2200*/  UISETP.NE.AND UP0, UPT, UR7, URZ, UPT ;  /* 0x0000003f0700728c */ /* 0x000fe4000bf05270 */
[----:B------:R-:W-:Y:S02]  /*2210*/  USHF.R.U32.HI UR16, URZ, 0x4, UR16 ;  /* 0x000000043f107899 */ /* 0x000fe40008011610 */
[----:B------:R-:W-:Y:S02]  /*2220*/  USHF.R.U32.HI UR17, URZ, 0x4, UR17 ;  /* 0x000000043f117899 */ /* 0x000fe40008011611 */
[----:B------:R-:W-:-:S02]  /*2230*/  USEL UR8, UR8, URZ, !UP0 ;  /* 0x0000003f08087287 */ /* 0x000fc4000c000000 */
[----:B------:R-:W-:Y:S02]  /*2240*/  ULOP3.LUT UR16, UR16, 0x3fff, URZ, 0xc0, !UPT ;  /* 0x00003fff10107892 */ /* 0x000fe4000f8ec03f */
[----:B------:R-:W-:Y:S02]  /*2250*/  ULOP3.LUT UR17, UR17, 0x3fff, URZ, 0xc0, !UPT ;  /* 0x00003fff11117892 */ /* 0x000fe4000f8ec03f */
[----:B------:R-:W-:Y:S02]  /*2260*/  UISETP.NE.U32.AND UP0, UPT, UR8, URZ, UPT ;  /* 0x0000003f0800728c */ /* 0x000fe4000bf05070 */
[----:B------:R-:W-:Y:S02]  /*2270*/  ULOP3.LUT UR7, UR16, 0x10000, URZ, 0xfc, !UPT ;  /* 0x0001000010077892 */ /* 0x000fe4000f8efc3f */
[----:B------:R-:W-:Y:S02]  /*2280*/  ULOP3.LUT UR8, UR17, 0x10000, URZ, 0xfc, !UPT ;  /* 0x0001000011087892 */ /* 0x000fe4000f8efc3f */
[----:B------:R-:W-:-:S02]  /*2290*/  ULEA UR7, UR20, UR7, 0x9 ;  /* 0x0000000714077291 */ /* 0x000fc4000f8e483f */
[----:B------:R-:W-:Y:S01]  /*22a0*/  UIMAD UR8, UR20, 0x300, UR8 ;  /* 0x00000300140878a4 */ /* 0x000fe2000f8e0208 */
[----:B------:R-:W-:Y:S01]  /*22b0*/  UMOV UR17, 0x40000040 ;  /* 0x4000004000117882 */ /* 0x000fe20000000000 */
[----:B------:R-:W-:Y:S01]  /*22c0*/  UMOV UR19, 0x40000040 ;  /* 0x4000004000137882 */ /* 0x000fe20000000000 */
[----:B------:R-:W-:Y:S02]  /*22d0*/  UIADD3 UR6, UR6, 0x4, URZ ;  /* 0x0000000406067890 */ /* 0x000fe4000fffe03f */
[----:B------:R-:W-:Y:S02]  /*22e0*/  UMOV UR16, UR7 ;  /* 0x0000000700107c82 */ /* 0x000fe40008000000 */
[----:B------:R-:W-:Y:S02]  /*22f0*/  UMOV UR18, UR8 ;  /* 0x0000000800127c82 */ /* 0x000fe40008000000 */
[----:B------:R-:W-:Y:S01]  /*2300*/  QGMMA.64x96x32.F32.E4M3.E4M3 R24, gdesc[UR16], R24, UP0 ;  /* 0x01600000101879f3 */ /* 0x000fe2000bf00818 */
[----:B------:R-:W-:-:S02]  /*2310*/  UIADD3 UR16, UR7, 0x2, URZ ;  /* 0x0000000207107890 */ /* 0x000fc4000fffe03f */
[----:B------:R-:W-:Y:S01]  /*2320*/  UIADD3 UR18, UR8, 0x2, URZ ;  /* 0x0000000208127890 */ /* 0x000fe2000fffe03f */
[----:B------:R-:W-:Y:S01]  /*2330*/  UMOV UR17, 0x40000040 ;  /* 0x4000004000117882 */ /* 0x000fe20000000000 */
[----:B------:R-:W-:Y:S01]  /*2340*/  UMOV UR19, 0x40000040 ;  /* 0x4000004000137882 */ /* 0x000fe20000000000 */
[----:B------:R-:W-:-:S06]  /*2350*/  UISETP.NE.AND UP0, UPT, UR6, UR25, UPT ;  /* 0x000000190600728c */ /* 0x000fcc000bf05270 */
        /* <DEDUP_REMOVED lines=8> */
[----:B------:R-:W-:Y:S01]  /*23e0*/  UMOV UR17, 0x40000040 ;  /* 0x4000004000117882 */ /* 0x000fe20000000000 */
[----:B------:R-:W-:Y:S01]  /*23f0*/  UMOV UR19, 0x40000040 ;  /* 0x4000004000137882 */ /* 0x000fe20000000000 */
[----:B------:R-:W-:-:S06]  /*2400*/  USEL UR7, URZ, 0x1, UP0 ;  /* 0x000000013f077887 */ /* 0x000fcc0008000000 */
[----:B------:R-:W-:Y:S01]  /*2410*/  ISETP.NE.AND P0, PT, RZ, UR7, PT ;  /* 0x00000007ff007c0c */ /* 0x000fe2000bf05270 */
[----:B------:R-:W-:Y:S03]  /*2420*/  QGMMA.64x96x32.F32.E4M3.E4M3 R24, gdesc[UR16], R24, gsb0 ;  /* 0x01600000101879f3 */ /* 0x000fe60008000818 */
[----:B------:R-:W-:-:S09]  /*2430*/  WARPGROUP.DEPBAR.LE gsb0, 0x1 ;  /* 0x00008000000079c5 */ /* 0x000fd20000010100 */
[----:B------:R-:W-:Y:S05]  /*2440*/  @!P0 BRA `(.L_x_28) ;  /* 0x0000000000c88947 */ /* 0x000fea0003800000 */
[----:B------:R-:W-:Y:S02]  /*2450*/  WARPGROUP.DEPBAR.LE gsb0, 0x0 ;  /* 0x00008000000079c5 */ /* 0x000fe40000010000 */
[----:B------:R-:W-:-:S01]  /*2460*/  FADD R115, R24, R115 ;  /* 0x0000007318737221 */ /* 0x000fc20000000000 */
[----:B------:R-:W-:Y:S01]  /*2470*/  FADD R114, R25, R114 ;  /* 0x0000007219727221 */ /* 0x000fe20000000000 */
        /* <DEDUP_REMOVED lines=46> */
[----:B------:R-:W-:-:S06]  /*2760*/  UMOV UR6, URZ ;  /* 0x0000003f00067c82 */ /* 0x000fcc0008000000 */
.L_x_28:
[----:B------:R-:W-:Y:S05]  /*2770*/  @!P1 BRA `(.L_x_29) ;  /* 0x0000000000049947 */ /* 0x000fea0003800000 */
[----:B------:R-:W-:Y:S01]  /*2780*/  BPT.TRAP 0x1 ;  /* 0x000000040000795c */ /* 0x000fe20000300000 */
.L_x_29:
[----:B------:R-:W-:Y:S01]  /*2790*/  ULEA UR8, UR24, UR9, 0x3 ;  /* 0x0000000918087291 */ /* 0x000fe2000f8e183f */
[----:B------:R-:W-:-:S03]  /*27a0*/  ISETP.GT.U32.AND P0, PT, R7, 0x1, PT ;  /* 0x000000010700780c */ /* 0x000fc60003f04070 */
[----:B------:R-:W-:-:S04]  /*27b0*/  UIADD3 UR8, UR8, 0x58, URZ ;  /* 0x0000005808087890 */ /* 0x000fc8000fffe03f */
[----:B------:R-:W-:-:S09]  /*27c0*/  UPRMT UR8, URZ, 0x654, UR8 ;  /* 0x000006543f087896 */ /* 0x000fd20008000008 */
[----:B------:R-:W-:Y:S01]  /*27d0*/  SYNCS.ARRIVE.TRANS64.RED.A1T0 RZ, [UR8], RZ ;  /* 0x000000ffffff79a7 */ /* 0x000fe20008100408 */
[----:B------:R-:W-:Y:S05]  /*27e0*/  @P0 BRA `(.L_x_30) ;  /* 0x0000000000040947 */ /* 0x000fea0003800000 */
[----:B------:R-:W-:Y:S01]  /*27f0*/  BPT.TRAP 0x1 ;  /* 0x000000040000795c */ /* 0x000fe20000300000 */
.L_x_30:
[----:B------:R-:W-:Y:S01]  /*2800*/  UIADD3 UR20, UR20, 0x1, URZ ;  /* 0x0000000114147890 */ /* 0x000fe2000fffe03f */
[C---:B------:R-:W-:Y:S01]  /*2810*/  ISETP.GT.AND P0, PT, R14.reuse, 0x1, PT ;  /* 0x000000010e00780c */ /* 0x040fe20003f04270 */
[----:B------:R-:W-:Y:S01]  /*2820*/  UIADD3 UR24, UR24, 0x1, URZ ;  /* 0x0000000118187890 */ /* 0x000fe2000fffe03f */
[----:B------:R-:W-:Y:S01]  /*2830*/  VIADD R14, R14, 0xffffffff ;  /* 0xffffffff0e0e7836 */ /* 0x000fe20000000000 */
[----:B------:R-:W-:Y:S02]  /*2840*/  UISETP.NE.AND UP0, UPT, UR20, 0xb, UPT ;  /* 0x0000000b1400788c */ /* 0x000fe4000bf05270 */
[----:B------:R-:W-:Y:S02]  /*2850*/  UISETP.NE.AND UP1, UPT, UR24, 0xb, UPT ;  /* 0x0000000b1800788c */ /* 0x000fe4000bf25270 */
[----:B------:R-:W-:Y:S02]  /*2860*/  USEL UR8, URZ, 0x1, UP0 ;  /* 0x000000013f087887 */ /* 0x000fe40008000000 */
[----:B------:R-:W-:-:S02]  /*2870*/  USEL UR20, UR20, URZ, UP0 ;  /* 0x0000003f14147287 */ /* 0x000fc40008000000 */
[----:B------:R-:W-:Y:S02]  /*2880*/  USEL UR24, UR24, URZ, UP1 ;  /* 0x0000003f18187287 */ /* 0x000fe40008800000 */
[----:B------:R-:W-:Y:S01]  /*2890*/  LOP3.LUT R17, R17, UR8, RZ, 0x3c, !PT ;  /* 0x0000000811117c12 */ /* 0x000fe2000f8e3cff */
[----:B------:R-:W-:Y:S01]  /*28a0*/  UMOV UR8, 0x1 ;  /* 0x0000000100087882 */ /* 0x000fe20000000000 */
[----:B------:R-:W-:Y:S08]  /*28b0*/  @P0 BRA `(.L_x_31) ;  /* 0xfffffff800180947 */ /* 0x000ff0000383ffff */
.L_x_23:
[----:B------:R-:W-:Y:S01]  /*28c0*/  UISETP.NE.AND UP0, UPT, UR6, URZ, UPT ;  /* 0x0000003f0600728c */ /* 0x000fe2000bf05270 */
[----:B01----:R-:W0:Y:S01]  /*28d0*/  LDC R14, c[0x0][0x28c] ;  /* 0x0000a300ff0e7b82 */ /* 0x003e220000000800 */
[----:B------:R-:W-:Y:S02]  /*28e0*/  IMAD.U32 R15, RZ, RZ, UR23 ;  /* 0x00000017ff0f7e24 */ /* 0x000fe4000f8e00ff */
[----:B------:R-:W-:-:S06]  /*28f0*/  USEL UR6, URZ, 0x1, !UP0 ;  /* 0x000000013f067887 */ /* 0x000fcc000c000000 */
[----:B------:R-:W-:-:S13]  /*2900*/  ISETP.NE.AND P0, PT, RZ, UR6, PT ;  /* 0x00000006ff007c0c */ /* 0x000fda000bf05270 */
[----:B------:R-:W-:Y:S05]  /*2910*/  @!P0 BRA `(.L_x_32) ;  /* 0x0000000000c48947 */ /* 0x000fea0003800000 */
[----:B------:R-:W-:Y:S02]  /*2920*/  WARPGROUP.DEPBAR.LE gsb0, 0x0 ;  /* 0x00008000000079c5 */ /* 0x000fe40000010000 */
[----:B------:R-:W-:Y:S01]  /*2930*/  FADD R115, R24, R115 ;  /* 0x0000007318737221 */ /* 0x000fe20000000000 */
        /* <DEDUP_REMOVED lines=46> */
[----:B------:R-:W-:-:S07]  /*2c20*/  FADD R20, R20, R71 ;  /* 0x0000004714147221 */ /* 0x000fce0000000000 */
.L_x_32:
[----:B0-----:R-:W-:Y:S01]  /*2c30*/  ISETP.GE.AND P0, PT, R14, 0x1, PT ;  /* 0x000000010e00780c */ /* 0x001fe20003f06270 */
[----:B------:R0:W-:Y:S01]  /*2c40*/  SYNCS.ARRIVE.TRANS64.A1T0 RZ, [R15+UR22], RZ ;  /* 0x000000ff0fff79a7 */ /* 0x0001e20008100016 */
[----:B------:R-:W-:-:S11]  /*2c50*/  WARPGROUP.DEPBAR.LE gsb0, 0x0 ;  /* 0x00008000000079c5 */ /* 0x000fd60000010000 */
[----:B------:R-:W-:Y:S05]  /*2c60*/  @!P0 BRA `(.L_x_33) ;  /* 0x0000000000388947 */ /* 0x000fea0003800000 */
[----:B------:R-:W-:-:S13]  /*2c70*/  ISETP.NE.AND P0, PT, R117, 0x3, PT ;  /* 0x000000037500780c */ /* 0x000fda0003f05270 */
[----:B------:R-:W-:Y:S05]  /*2c80*/  @!P0 BRA `(.L_x_34) ;  /* 0x0000000000048947 */ /* 0x000fea0003800000 */
[----:B------:R-:W-:Y:S01]  /*2c90*/  BPT.TRAP 0x1 ;  /* 0x000000040000795c */ /* 0x000fe20000300000 */
.L_x_34:
[----:B------:R-:W-:Y:S01]  /*2ca0*/  UIADD3 UR8, UR10, UR5, URZ ;  /* 0x000000050a087290 */ /* 0x000fe2000fffe03f */
[----:B------:R-:W-:-:S03]  /*2cb0*/  ISETP.GT.U32.AND P0, PT, R7, 0x1, PT ;  /* 0x000000010700780c */ /* 0x000fc60003f04070 */
[----:B------:R-:W-:-:S04]  /*2cc0*/  UIMAD.WIDE.U32 UR6, UR8, -0x45d1745d, URZ ;  /* 0xba2e8ba3080678a5 */ /* 0x000fc8000f8e003f */
[----:B------:R-:W-:-:S04]  /*2cd0*/  USHF.R.U32.HI UR6, URZ, 0x3, UR7 ;  /* 0x000000033f067899 */ /* 0x000fc80008011607 */
[----:B------:R-:W-:-:S04]  /*2ce0*/  UIMAD UR8, UR6, -0xb, UR8 ;  /* 0xfffffff5060878a4 */ /* 0x000fc8000f8e0208 */
[----:B------:R-:W-:-:S04]  /*2cf0*/  ULEA UR8, UR8, UR9, 0x3 ;  /* 0x0000000908087291 */ /* 0x000fc8000f8e183f */
[----:B------:R-:W-:-:S04]  /*2d00*/  UIADD3 UR8, UR8, 0x58, URZ ;  /* 0x0000005808087890 */ /* 0x000fc8000fffe03f */
[----:B------:R-:W-:-:S09]  /*2d10*/  UPRMT UR8, URZ, 0x654, UR8 ;  /* 0x000006543f087896 */ /* 0x000fd20008000008 */
[----:B------:R-:W-:Y:S01]  /*2d20*/  SYNCS.ARRIVE.TRANS64.RED.A1T0 RZ, [UR8], RZ ;  /* 0x000000ffffff79a7 */ /* 0x000fe20008100408 */
[----:B------:R-:W-:Y:S05]  /*2d30*/  @P0 BRA `(.L_x_33) ;  /* 0x0000000000040947 */ /* 0x000fea0003800000 */
[----:B------:R-:W-:Y:S01]  /*2d40*/  BPT.TRAP 0x1 ;  /* 0x000000040000795c */ /* 0x000fe20000300000 */
.L_x_33:
[----:B------:R-:W-:Y:S01]  /*2d50*/  SHF.L.U32 R14, R116, 0x1f, RZ ;  /* 0x0000001f740e7819 */ /* 0x000fe200000006ff */
[----:B------:R-:W-:Y:S01]  /*2d60*/  UIADD3 UR5, UR21, UR5, URZ ;  /* 0x0000000515057290 */ /* 0x000fe2000fffe03f */
[----:B------:R-:W1:Y:S01]  /*2d70*/  LDC R29, c[0x0][0x288] ;  /* 0x0000a200ff1d7b82 */ /* 0x000e620000000800 */
[----:B------:R-:W-:Y:S01]  /*2d80*/  UISETP.GE.U32.AND UP1, UPT, UR21, 0xb, UPT ;  /* 0x0000000b1500788c */ /* 0x000fe2000bf26070 */
[----:B------:R-:W-:Y:S01]  /*2d90*/  IMAD.SHL.U32 R24, R18, 0x2, RZ ;  /* 0x0000000212187824 */ /* 0x000fe200078e00ff */
[----:B------:R-:W-:Y:S02]  /*2da0*/  UISETP.GT.U32.AND UP0, UPT, UR5, 0xa, UPT ;  /* 0x0000000a0500788c */ /* 0x000fe4000bf04070 */
[----:B------:R-:W-:Y:S02]  /*2db0*/  UIMAD.WIDE.U32 UR6, UR5, -0x45d1745d, URZ ;  /* 0xba2e8ba3050678a5 */ /* 0x000fe4000f8e003f */
[----:B------:R-:W-:Y:S01]  /*2dc0*/  UISETP.LT.U32.AND UP0, UPT, UR21, 0xb, UP0 ;  /* 0x0000000b1500788c */ /* 0x000fe20008701070 */
[----:B------:R-:W2:Y:S01]  /*2dd0*/  SYNCS.PHASECHK.TRANS64.TRYWAIT P0, [UR11+0x8], R14 ;  /* 0x0000080eff0075a7 */ /* 0x000ea2000800014b */
[----:B------:R-:W-:Y:S01]  /*2de0*/  USHF.R.U32.HI UR6, URZ, 0x3, UR7 ;  /* 0x000000033f067899 */ /* 0x000fe20008011607 */
[----:B------:R-:W-:Y:S01]  /*2df0*/  SHF.R.S32.HI R25, RZ, 0x1f, R24 ;  /* 0x0000001fff197819 */ /* 0x000fe20000011418 */
[----:B------:R-:W-:-:S02]  /*2e00*/  USEL UR8, URZ, 0x1, !UP0 ;  /* 0x000000013f087887 */ /* 0x000fc4000c000000 */
[----:B------:R-:W-:Y:S02]  /*2e10*/  UIMAD UR5, UR6, -0xb, UR5 ;  /* 0xfffffff5060578a4 */ /* 0x000fe4000f8e0205 */
[----:B------:R-:W-:-:S04]  /*2e20*/  ULOP3.LUT UR4, UR4, UR8, URZ, 0x3c, !UPT ;  /* 0x0000000804047292 */ /* 0x000fc8000f8e3c3f */
[----:B------:R-:W-:Y:S01]  /*2e30*/  @UP1 ULOP3.LUT UR4, UR4, 0x1, UR6, 0x78, !UPT ;  /* 0x0000000104041892 */ /* 0x000fe2000f8e7806 */
[----:B-12---:R-:W-:Y:S11]  /*2e40*/  @!P0 BRA `(.L_x_35) ;  /* 0x0000005000788947 */ /* 0x006ff60003800000 */
.L_x_168:
[----:B------:R-:W-:Y:S01]  /*2e50*/  IMAD.SHL.U32 R28, R6, 0x40, RZ ;  /* 0x00000040061c7824 */ /* 0x000fe200078e00ff */
[----:B------:R-:W-:Y:S01]  /*2e60*/  ULDC UR8, c[0x0][0x284] ;  /* 0x0000a10000087ab9 */ /* 0x000fe20000000800 */
[----:B------:R-:W-:Y:S01]  /*2e70*/  IMAD R33, R5, 0x60, RZ ;  /* 0x0000006005217824 */ /* 0x000fe200078e02ff */
[----:B------:R-:W-:Y:S01]  /*2e80*/  SHF.R.S32.HI R34, RZ, 0x1f, R4 ;  /* 0x0000001fff227819 */ /* 0x000fe20000011404 */
[----:B------:R-:W-:Y:S01]  /*2e90*/  ULDC.64 UR6, c[0x0][0x5d0] ;  /* 0x0001740000067ab9 */ /* 0x000fe20000000a00 */
[----:B------:R-:W-:Y:S01]  /*2ea0*/  ISETP.GE.AND P0, PT, R28, UR8, PT ;  /* 0x000000081c007c0c */ /* 0x000fe2000bf06270 */
[----:B0-----:R-:W-:Y:S01]  /*2eb0*/  IMAD.WIDE.U32 R14, R4, UR6, R24 ;  /* 0x00000006040e7c25 */ /* 0x001fe2000f8e0018 */
[----:B------:R-:W-:Y:S02]  /*2ec0*/  SHF.R.S32.HI R32, RZ, 0x1f, R33 ;  /* 0x0000001fff207819 */ /* 0x000fe40000011421 */
[C---:B------:R-:W-:Y:S01]  /*2ed0*/  ISETP.GE.OR P0, PT, R33.reuse, R29, P0 ;  /* 0x0000001d2100720c */ /* 0x040fe20000706670 */
[----:B------:R-:W-:Y:S01]  /*2ee0*/  IMAD R5, R34, UR6, RZ ;  /* 0x0000000622057c24 */ /* 0x000fe2000f8e02ff */
[----:B------:R-:W-:-:S03]  /*2ef0*/  IADD3 R14, P1, R33, R14, RZ ;  /* 0x0000000e210e7210 */ /* 0x000fc60007f3e0ff */
[----:B------:R-:W-:-:S05]  /*2f00*/  IMAD R5, R4, UR7, R5 ;  /* 0x0000000704057c24 */ /* 0x000fca000f8e0205 */
[----:B------:R-:W-:-:S03]  /*2f10*/  IADD3.X R15, R32, R15, R5, P1, !PT ;  /* 0x0000000f200f7210 */ /* 0x000fc60000ffe405 */
[----:B------:R-:W-:Y:S05]  /*2f20*/  @P0 BRA `(.L_x_36) ;  /* 0x0000003400780947 */ /* 0x000fea0003800000 */
[----:B------:R-:W0:Y:S01]  /*2f30*/  LDC.64 R30, c[0x0][0x5c8] ;  /* 0x00017200ff1e7b82 */ /* 0x000e220000000a00 */
[----:B------:R-:W-:Y:S01]  /*2f40*/  IMAD.WIDE R26, R6, 0x40, R10 ;  /* 0x00000040061a7825 */ /* 0x000fe200078e020a */
[----:B------:R-:W-:Y:S01]  /*2f50*/  ULDC.64 UR6, c[0x0][0x5c0] ;  /* 0x0001700000067ab9 */ /* 0x000fe20000000a00 */
[----:B------:R-:W-:Y:S02]  /*2f60*/  BSSY B0, `(.L_x_36) ;  /* 0x000035a000007945 */ /* 0x000fe40003800000 */
[----:B------:R-:W-:-:S04]  /*2f70*/  IMAD R6, R18, -0x2, R29 ;  /* 0xfffffffe12067824 */ /* 0x000fc800078e021d */
[----:B------:R-:W-:Y:S02]  /*2f80*/  IMAD.IADD R6, R6, 0x1, -R33 ;  /* 0x0000000106067824 */ /* 0x000fe400078e0a21 */
[-C--:B0-----:R-:W-:Y:S02]  /*2f90*/  IMAD R5, R27, R30.reuse, RZ ;  /* 0x0000001e1b057224 */ /* 0x081fe400078e02ff */
[----:B------:R-:W-:-:S04]  /*2fa0*/  IMAD.WIDE.U32 R14, R26, R30, R14 ;  /* 0x0000001e1a0e7225 */ /* 0x000fc800078e000e */
[----:B------:R-:W-:Y:S01]  /*2fb0*/  IMAD R17, R26, R31, R5 ;  /* 0x0000001f1a117224 */ /* 0x000fe200078e0205 */
[----:B------:R-:W-:Y:S02]  /*2fc0*/  LEA R5, P0, R30, R14, 0x3 ;  /* 0x0000000e1e057211 */ /* 0x000fe400078018ff */
[----:B------:R-:W-:Y:S01]  /*2fd0*/  IADD3 R16, P1, R14, UR6, RZ ;  /* 0x000000060e107c10 */ /* 0x000fe2000ff3e0ff */
[----:B------:R-:W-:Y:S01]  /*2fe0*/  IMAD.IADD R17, R15, 0x1, R17 ;  /* 0x000000010f117824 */ /* 0x000fe200078e0211 */
[----:B------:R-:W-:-:S04]  /*2ff0*/  IADD3 R14, P3, R5, UR6, RZ ;  /* 0x00000006050e7c10 */ /* 0x000fc8000ff7e0ff */
[----:B------:R-:W-:Y:S01]  /*3000*/  LEA.HI.X R5, R30, R17, R31, 0x3, P0 ;  /* 0x000000111e057211 */ /* 0x000fe200000f1c1f */
[----:B------:R-:W-:Y:S01]  /*3010*/  IMAD.IADD R30, R19, 0x1, -R28 ;  /* 0x00000001131e7824 */ /* 0x000fe200078e0a1c */
[----:B-----5:R-:W-:Y:S02]  /*3020*/  FSETP.NEU.AND P0, PT, R13, RZ, PT ;  /* 0x000000ff0d00720b */ /* 0x020fe40003f0d000 */
[----:B------:R-:W-:Y:S02]  /*3030*/  IADD3.X R17, R17, UR7, RZ, P1, !PT ;  /* 0x0000000711117c10 */ /* 0x000fe40008ffe4ff */
[----:B------:R-:W-:-:S09]  /*3040*/  IADD3.X R15, R5, UR7, RZ, P3, !PT ;  /* 0x00000007050f7c10 */ /* 0x000fd20009ffe4ff */
[----:B------:R-:W-:Y:S05]  /*3050*/  @!P0 BRA `(.L_x_37) ;  /* 0x0000002800208947 */ /* 0x000fea0003800000 */
[----:B------:R-:W-:Y:S01]  /*3060*/  ULDC.64 UR6, c[0x0][0x5b8] ;  /* 0x00016e0000067ab9 */ /* 0x000fe20000000a00 */
[----:B------:R-:W-:Y:S01]  /*3070*/  ULDC.64 UR16, c[0x0][0x5a8] ;  /* 0x00016a0000107ab9 */ /* 0x000fe20000000a00 */
[----:B------:R-:W-:Y:S01]  /*3080*/  IMAD.WIDE.U32 R24, R4, UR6, R24 ;  /* 0x0000000604187c25 */ /* 0x000fe2000f8e0018 */
[----:B------:R-:W-:Y:S01]  /*3090*/  BSSY B1, `(.L_x_38) ;  /* 0x0000010000017945 */ /* 0x000fe20003800000 */
[----:B------:R-:W-:Y:S02]  /*30a0*/  PRMT R28, RZ, 0x7610, R28 ;  /* 0x00007610ff1c7816 */ /* 0x000fe4000000001c */
[----:B------:R-:W-:Y:S01]  /*30b0*/  IMAD R5, R34, UR6, RZ ;  /* 0x0000000622057c24 */ /* 0x000fe2000f8e02ff */
[----:B------:R-:W-:-:S03]  /*30c0*/  IADD3 R24, P0, R33, R24, RZ ;  /* 0x0000001821187210 */ /* 0x000fc60007f1e0ff */
[----:B------:R-:W-:Y:S01]  /*30d0*/  IMAD R5, R4, UR7, R5 ;  /* 0x0000000704057c24 */ /* 0x000fe2000f8e0205 */
[----:B------:R-:W-:Y:S02]  /*30e0*/  ULDC.64 UR6, c[0x0][0x5b0] ;  /* 0x00016c0000067ab9 */ /* 0x000fe40000000a00 */
[----:B------:R-:W-:Y:S02]  /*30f0*/  IMAD R29, R27, UR6, RZ ;  /* 0x000000061b1d7c24 */ /* 0x000fe4000f8e02ff */
[----:B------:R-:W-:Y:S02]  /*3100*/  IADD3.X R25, R32, R25, R5, P0, !PT ;  /* 0x0000001920197210 */ /* 0x000fe400007fe405 */
[----:B------:R-:W-:Y:S01]  /*3110*/  ISETP.GE.AND P0, PT, R30, 0x1, PT ;  /* 0x000000011e00780c */ /* 0x000fe20003f06270 */
[C---:B------:R-:W-:Y:S02]  /*3120*/  IMAD R29, R26.reuse, UR7, R29 ;  /* 0x000000071a1d7c24 */ /* 0x040fe4000f8e021d */
[----:B------:R-:W-:Y:S01]  /*3130*/  IMAD.WIDE.U32 R4, R26, UR6, R24 ;  /* 0x000000061a047c25 */ /* 0x000fe2000f8e0018 */
[----:B------:R-:W-:-:S02]  /*3140*/  ISETP.LT.OR P4, PT, R6, 0x1, !P0 ;  /* 0x000000010600780c */ /* 0x000fc40004781670 */
[----:B------:R-:W-:-:S04]  /*3150*/  IADD3 R4, P1, R4, UR16, RZ ;  /* 0x0000001004047c10 */ /* 0x000fc8000ff3e0ff */
[----:B------:R-:W-:-:S07]  /*3160*/  IADD3.X R5, R5, UR17, R29, P1, !PT ;  /* 0x0000001105057c10 */ /* 0x000fce0008ffe41d */
[----:B------:R-:W-:Y:S05]  /*3170*/  @P4 BRA `(.L_x_39) ;  /* 0x0000000000044947 */ /* 0x000fea0003800000 */
[----:B------:R0:W5:Y:S02]  /*3180*/  LDG.E.U8 R28, desc[UR14][R4.64] ;  /* 0x0000000e041c7981 */ /* 0x000164000c1e1100 */
.L_x_39:
[----:B------:R-:W-:Y:S05]  /*3190*/  BSYNC B1 ;  /* 0x0000000000017941 */ /* 0x000fea0003800000 */
.L_x_38:
[----:B-----5:R-:W-:Y:S01]  /*31a0*/  LOP3.LUT R28, R28, 0xff, RZ, 0xc0, !PT ;  /* 0x000000ff1c1c7812 */ /* 0x020fe200078ec0ff */
[----:B------:R-:W-:Y:S01]  /*31b0*/  BSSY B1, `(.L_x_40) ;  /* 0x000000b000017945 */ /* 0x000fe20003800000 */
[----:B------:R-:W-:Y:S02]  /*31c0*/  ISETP.LT.OR P3, PT, R6, 0x2, !P0 ;  /* 0x000000020600780c */ /* 0x000fe40004761670 */
[----:B------:R-:W-:-:S05]  /*31d0*/  F2FP.F16.E4M3.UNPACK_B R28, R28 ;  /* 0x0000001cff1c723e */ /* 0x000fca00020006ff */
[----:B------:R-:W-:-:S05]  /*31e0*/  HADD2.F32 R28, -RZ, R28.H0_H0 ;  /* 0x2000001cff1c7230 */ /* 0x000fca0000004100 */
[----:B------:R-:W-:-:S04]  /*31f0*/  FMUL R28, R28, R13 ;  /* 0x0000000d1c1c7220 */ /* 0x000fc80000400000 */
[----:B------:R-:W-:-:S05]  /*3200*/  FFMA R28, R115, R12, R28 ;  /* 0x0000000c731c7223 */ /* 0x000fca000000001c */
[----:B------:R-:W-:Y:S02]  /*3210*/  F2FP.SATFINITE.E4M3.F32.PACK_AB_MERGE_C R29, RZ, R28, RZ ;  /* 0x0000001cff1d723e */ /* 0x000fe400048070ff */
[----:B------:R-:W-:-:S03]  /*3220*/  PRMT R28, RZ, 0x7610, R28 ;  /* 0x00007610ff1c7816 */ /* 0x000fc6000000001c */
[----:B------:R1:W-:Y:S01]  /*3230*/  @!P4 STG.E.U8 desc[UR14][R16.64], R29 ;  /* 0x0000001d1000c986 */ /* 0x0003e2000c10110e */
[----:B------:R-:W-:Y:S05]  /*3240*/  @P3 BRA `(.L_x_41) ;  /* 0x0000000000043947 */ /* 0x000fea0003800000 */
[----:B------:R2:W5:Y:S02]  /*3250*/  LDG.E.U8 R28, desc[UR14][R4.64+0x1] ;  /* 0x0000010e041c7981 */ /* 0x000564000c1e1100 */
.L_x_41:
[----:B------:R-:W-:Y:S05]  /*3260*/  BSYNC B1 ;  /* 0x0000000000017941 */ /* 0x000fea0003800000 */
.L_x_40:
[----:B-----5:R-:W-:Y:S01]  /*3270*/  LOP3.LUT R28, R28, 0xff, RZ, 0xc0, !PT ;  /* 0x000000ff1c1c7812 */ /* 0x020fe200078ec0ff */
[----:B------:R-:W-:Y:S01]  /*3280*/  BSSY B1, `(.L_x_42) ;  /* 0x0000013000017945 */ /* 0x000fe20003800000 */
[----:B-1----:R-:W-:Y:S02]  /*3290*/  IADD3 R29, P1, R26, 0x8, RZ ;  /* 0x000000081a1d7810 */ /* 0x002fe40007f3e0ff */
[----:B------:R-:W-:-:S03]  /*32a0*/  F2FP.F16.E4M3.UNPACK_B R28, R28 ;  /* 0x0000001cff1c723e */ /* 0x000fc600020006ff */
[----:B------:R-:W-:Y:S01]  /*32b0*/  IMAD.X R26, RZ, RZ, R27, P1 ;  /* 0x000000ffff1a7224 */ /* 0x000fe200008e061b */
[----:B------:R-:W-:Y:S01]  /*32c0*/  ISETP.GE.AND P1, PT, R30, 0x9, PT ;  /* 0x000000091e00780c */ /* 0x000fe20003f26270 */
[----:B------:R-:W-:Y:S02]  /*32d0*/  HADD2.F32 R28, -RZ, R28.H0_H0 ;  /* 0x2000001cff1c7230 */ /* 0x000fe40000004100 */
[----:B------:R-:W-:Y:S01]  /*32e0*/  IMAD R26, R26, UR6, RZ ;  /* 0x000000061a1a7c24 */ /* 0x000fe2000f8e02ff */
[----:B------:R-:W-:Y:S01]  /*32f0*/  ISETP.LT.OR P5, PT, R6, 0x1, !P1 ;  /* 0x000000010600780c */ /* 0x000fe20004fa1670 */
[----:B------:R-:W-:-:S04]  /*3300*/  IMAD.WIDE.U32 R24, R29, UR6, R24 ;  /* 0x000000061d187c25 */ /* 0x000fc8000f8e0018 */
[----:B------:R-:W-:Y:S01]  /*3310*/  FMUL R27, R28, R13 ;  /* 0x0000000d1c1b7220 */ /* 0x000fe20000400000 */
[----:B------:R-:W-:-:S03]  /*3320*/  IMAD R29, R29, UR7, R26 ;  /* 0x000000071d1d7c24 */ /* 0x000fc6000f8e021a */
[----:B------:R-:W-:Y:S01]  /*3330*/  FFMA R27, R114, R12, R27 ;  /* 0x0000000c721b7223 */ /* 0x000fe2000000001b */
[----:B------:R-:W-:Y:S02]  /*3340*/  IADD3 R24, P4, R24, UR16, RZ ;  /* 0x0000001018187c10 */ /* 0x000fe4000ff9e0ff */
[----:B------:R-:W-:Y:S02]  /*3350*/  PRMT R26, RZ, 0x7610, R26 ;  /* 0x00007610ff1a7816 */ /* 0x000fe4000000001a */
[----:B------:R-:W-:Y:S02]  /*3360*/  F2FP.SATFINITE.E4M3.F32.PACK_AB_MERGE_C R27, RZ, R27, RZ ;  /* 0x0000001bff1b723e */ /* 0x000fe400048070ff */
[----:B------:R-:W-:-:S03]  /*3370*/  IADD3.X R25, R25, UR17, R29, P4, !PT ;  /* 0x0000001119197c10 */ /* 0x000fc6000a7fe41d */
[----:B------:R1:W-:Y:S01]  /*3380*/  @!P3 STG.E.U8 desc[UR14][R16.64+0x1], R27 ;  /* 0x0000011b1000b986 */ /* 0x0003e2000c10110e */
[----:B------:R-:W-:Y:S05]  /*3390*/  @P5 BRA `(.L_x_43) ;  /* 0x0000000000045947 */ /* 0x000fea0003800000 */
[----:B------:R3:W5:Y:S02]  /*33a0*/  LDG.E.U8 R26, desc[UR14][R24.64] ;  /* 0x0000000e181a7981 */ /* 0x000764000c1e1100 */
.L_x_43:
[----:B------:R-:W-:Y:S05]  /*33b0*/  BSYNC B1 ;  /* 0x0000000000017941 */ /* 0x000fea0003800000 */
.L_x_42:
[----:B-----5:R-:W-:Y:S01]  /*33c0*/  LOP3.LUT R26, R26, 0xff, RZ, 0xc0, !PT ;  /* 0x000000ff1a1a7812 */ /* 0x020fe200078ec0ff */
[----:B------:R-:W-:Y:S01]  /*33d0*/  BSSY B1, `(.L_x_44) ;  /* 0x000000b000017945 */ /* 0x000fe20003800000 */
[----:B------:R-:W-:Y:S02]  /*33e0*/  ISETP.LT.OR P3, PT, R6, 0x2, !P1 ;  /* 0x000000020600780c */ /* 0x000fe40004f61670 */
[----:B------:R-:W-:-:S05]  /*33f0*/  F2FP.F16.E4M3.UNPACK_B R26, R26 ;  /* 0x0000001aff1a723e */ /* 0x000fca00020006ff */
[----:B------:R-:W-:-:S05]  /*3400*/  HADD2.F32 R26, -RZ, R26.H0_H0 ;  /* 0x2000001aff1a7230 */ /* 0x000fca0000004100 */
[----:B------:R-:W-:-:S04]  /*3410*/  FMUL R26, R26, R13 ;  /* 0x0000000d1a1a7220 */ /* 0x000fc80000400000 */
[----:B------:R-:W-:-:S05]  /*3420*/  FFMA R26, R113, R12, R26 ;  /* 0x0000000c711a7223 */ /* 0x000fca000000001a */
[----:B-1----:R-:W-:Y:S02]  /*3430*/  F2FP.SATFINITE.E4M3.F32.PACK_AB_MERGE_C R27, RZ, R26, RZ ;  /* 0x0000001aff1b723e */ /* 0x002fe400048070ff */
[----:B------:R-:W-:-:S03]  /*3440*/  PRMT R26, RZ, 0x7610, R26 ;  /* 0x00007610ff1a7816 */ /* 0x000fc6000000001a */
[----:B------:R1:W-:Y:S01]  /*3450*/  @!P5 STG.E.U8 desc[UR14][R14.64], R27 ;  /* 0x0000001b0e00d986 */ /* 0x0003e2000c10110e */
[----:B------:R-:W-:Y:S05]  /*3460*/  @P3 BRA `(.L_x_45) ;  /* 0x0000000000043947 */ /* 0x000fea0003800000 */
[----:B------:R4:W5:Y:S02]  /*3470*/  LDG.E.U8 R26, desc[UR14][R24.64+0x1] ;  /* 0x0000010e181a7981 */ /* 0x000964000c1e1100 */
.L_x_45:
[----:B------:R-:W-:Y:S05]  /*3480*/  BSYNC B1 ;  /* 0x0000000000017941 */ /* 0x000fea0003800000 */
.L_x_44:
[----:B-----5:R-:W-:Y:S01]  /*3490*/  LOP3.LUT R26, R26, 0xff, RZ, 0xc0, !PT ;  /* 0x000000ff1a1a7812 */ /* 0x020fe200078ec0ff */
[----:B------:R-:W-:Y:S01]  /*34a0*/  BSSY B1, `(.L_x_46) ;  /* 0x000000b000017945 */ /* 0x000fe20003800000 */
[----:B------:R-:W-:Y:S02]  /*34b0*/  ISETP.LT.OR P4, PT, R6, 0x9, !P0 ;  /* 0x000000090600780c */ /* 0x000fe40004781670 */
[----:B------:R-:W-:-:S05]  /*34c0*/  F2FP.F16.E4M3.UNPACK_B R26, R26 ;  /* 0x0000001aff1a723e */ /* 0x000fca00020006ff */
[----:B------:R-:W-:-:S05]  /*34d0*/  HADD2.F32 R26, -RZ, R26.H0_H0 ;  /* 0x2000001aff1a7230 */ /* 0x000fca0000004100 */
[----:B-1----:R-:W-:Y:S01]  /*34e0*/  FMUL R27, R26, R13 ;  /* 0x0000000d1a1b7220 */ /* 0x002fe20000400000 */
[----:B------:R-:W-:-:S03]  /*34f0*/  PRMT R26, RZ, 0x7610, R26 ;  /* 0x00007610ff1a7816 */ /* 0x000fc6000000001a */
[----:B------:R-:W-:-:S05]  /*3500*/  FFMA R27, R112, R12, R27 ;  /* 0x0000000c701b7223 */ /* 0x000fca000000001b */
[----:B------:R-:W-:-:S05]  /*3510*/  F2FP.SATFINITE.E4M3.F32.PACK_AB_MERGE_C R27, RZ, R27, RZ ;  /* 0x0000001bff1b723e */ /* 0x000fca00048070ff */
[----:B------:R1:W-:Y:S01]  /*3520*/  @!P3 STG.E.U8 desc[UR14][R14.64+0x1], R27 ;  /* 0x0000011b0e00b986 */ /* 0x0003e2000c10110e */
[----:B------:R-:W-:Y:S05]  /*3530*/  @P4 BRA `(.L_x_47) ;  /* 0x0000000000044947 */ /* 0x000fea0003800000 */
[----:B------:R0:W5:Y:S02]  /*3540*/  LDG.E.U8 R26, desc[UR14][R4.64+0x8] ;  /* 0x0000080e041a7981 */ /* 0x000164000c1e1100 */
.L_x_47:
[----:B------:R-:W-:Y:S05]  /*3550*/  BSYNC B1 ;  /* 0x0000000000017941 */ /* 0x000fea0003800000 */
.L_x_46:
        /* <DEDUP_REMOVED lines=12> */
.L_x_49:
[----:B------:R-:W-:Y:S05]  /*3620*/  BSYNC B1 ;  /* 0x0000000000017941 */ /* 0x000fea0003800000 */
.L_x_48:
        /* <DEDUP_REMOVED lines=12> */
.L_x_51:
[----:B------:R-:W-:Y:S05]  /*36f0*/  BSYNC B1 ;  /* 0x0000000000017941 */ /* 0x000fea0003800000 */
.L_x_50:
        /* <DEDUP_REMOVED lines=12> */
.L_x_53:
[----:B------:R-:W-:Y:S05]  /*37c0*/  BSYNC B1 ;  /* 0x0000000000017941 */ /* 0x000fea0003800000 */
.L_x_52:
        /* <DEDUP_REMOVED lines=12> */
.L_x_55:
[----:B------:R-:W-:Y:S05]  /*3890*/  BSYNC B1 ;  /* 0x0000000000017941 */ /* 0x000fea0003800000 */
.L_x_54:
        /* <DEDUP_REMOVED lines=12> */
.L_x_57:
[----:B------:R-:W-:Y:S05]  /*3960*/  BSYNC B1 ;  /* 0x0000000000017941 */ /* 0x000fea0003800000 */
.L_x_56:
        /* <DEDUP_REMOVED lines=12> */
.L_x_59:
[----:B------:R-:W-:Y:S05]  /*3a30*/  BSYNC B1 ;  /* 0x0000000000017941 */ /* 0x000fea0003800000 */
.L_x_58:
        /* <DEDUP_REMOVED lines=12> */
.L_x_61:
[----:B------:R-:W-:Y:S05]  /*3b00*/  BSYNC B1 ;  /* 0x0000000000017941 */ /* 0x000fea0003800000 */
.L_x_60:
        /* <DEDUP_REMOVED lines=12> */
.L_x_63:
[----:B------:R-:W-:Y:S05]  /*3bd0*/  BSYNC B1 ;  /* 0x0000000000017941 */ /* 0x000fea0003800000 */
.L_x_62:
        /* <DEDUP_REMOVED lines=12> */
.L_x_65:
[----:B------:R-:W-:Y:S05]  /*3ca0*/  BSYNC B1 ;  /* 0x0000000000017941 */ /* 0x000fea0003800000 */
.L_x_64:
        /* <DEDUP_REMOVED lines=12> */
.L_x_67:
[----:B------:R-:W-:Y:S05]  /*3d70*/  BSYNC B1 ;  /* 0x0000000000017941 */ /* 0x000fea0003800000 */
.L_x_66:
        /* <DEDUP_REMOVED lines=12> */
.L_x_69:
[----:B------:R-:W-:Y:S05]  /*3e40*/  BSYNC B1 ;  /* 0x0000000000017941 */ /* 0x000fea0003800000 */
.L_x_68:
        /* <DEDUP_REMOVED lines=12> */
.L_x_71:
[----:B------:R-:W-:Y:S05]  /*3f10*/  BSYNC B1 ;  /* 0x0000000000017941 */ /* 0x000fea0003800000 */
.L_x_70:
        /* <DEDUP_REMOVED lines=12> */
.L_x_73:
[----:B------:R-:W-:Y:S05]  /*3fe0*/  BSYNC B1 ;  /* 0x0000000000017941 */ /* 0x000fea0003800000 */
.L_x_72:
        /* <DEDUP_REMOVED lines=12> */
.L_x_75:
[----:B------:R-:W-:Y:S05]  /*40b0*/  BSYNC B1 ;  /* 0x0000000000017941 */ /* 0x000fea0003800000 */
.L_x_74:
        /* <DEDUP_REMOVED lines=12> */
.L_x_77:
[----:B------:R-:W-:Y:S05]  /*4180*/  BSYNC B1 ;  /* 0x0000000000017941 */ /* 0x000fea0003800000 */
.L_x_76:
        /* <DEDUP_REMOVED lines=12> */
.L_x_79:
[----:B------:R-:W-:Y:S05]  /*4250*/  BSYNC B1 ;  /* 0x0000000000017941 */ /* 0x000fea0003800000 */
.L_x_78:
        /* <DEDUP_REMOVED lines=12> */
.L_x_81:
[----:B------:R-:W-:Y:S05]  /*4320*/  BSYNC B1 ;  /* 0x0000000000017941 */ /* 0x000fea0003800000 */
.L_x_80:
        /* <DEDUP_REMOVED lines=12> */
.L_x_83:
[----:B------:R-:W-:Y:S05]  /*43f0*/  BSYNC B1 ;  /* 0x0000000000017941 */ /* 0x000fea0003800000 */
.L_x_82:
        /* <DEDUP_REMOVED lines=12> */
.L_x_85:
[----:B------:R-:W-:Y:S05]  /*44c0*/  BSYNC B1 ;  /* 0x0000000000017941 */ /* 0x000fea0003800000 */
.L_x_84:
        /* <DEDUP_REMOVED lines=12> */
.L_x_87:
[----:B------:R-:W-:Y:S05]  /*4590*/  BSYNC B1 ;  /* 0x0000000000017941 */ /* 0x000fea0003800000 */
.L_x_86:
        /* <DEDUP_REMOVED lines=12> */
.L_x_89:
[----:B------:R-:W-:Y:S05]  /*4660*/  BSYNC B1 ;  /* 0x0000000000017941 */ /* 0x000fea0003800000 */
.L_x_88:
        /* <DEDUP_REMOVED lines=12> */
.L_x_91:
[----:B------:R-:W-:Y:S05]  /*4730*/  BSYNC B1 ;  /* 0x0000000000017941 */ /* 0x000fea0003800000 */
.L_x_90:
        /* <DEDUP_REMOVED lines=12> */
.L_x_93:
[----:B------:R-:W-:Y:S05]  /*4800*/  BSYNC B1 ;  /* 0x0000000000017941 */ /* 0x000fea0003800000 */
.L_x_92:
        /* <DEDUP_REMOVED lines=12> */
.L_x_95:
[----:B------:R-:W-:Y:S05]  /*48d0*/  BSYNC B1 ;  /* 0x0000000000017941 */ /* 0x000fea0003800000 */
.L_x_94:
        /* <DEDUP_REMOVED lines=12> */
.L_x_97:
[----:B------:R-:W-:Y:S05]  /*49a0*/  BSYNC B1 ;  /* 0x0000000000017941 */ /* 0x000fea0003800000 */
.L_x_96:
        /* <DEDUP_REMOVED lines=12> */
.L_x_99:
[----:B------:R-:W-:Y:S05]  /*4a70*/  BSYNC B1 ;  /* 0x0000000000017941 */ /* 0x000fea0003800000 */
.L_x_98:
        /* <DEDUP_REMOVED lines=12> */
.L_x_101:
[----:B------:R-:W-:Y:S05]  /*4b40*/  BSYNC B1 ;  /* 0x0000000000017941 */ /* 0x000fea0003800000 */
.L_x_100:
        /* <DEDUP_REMOVED lines=12> */
.L_x_103:
[----:B------:R-:W-:Y:S05]  /*4c10*/  BSYNC B1 ;  /* 0x0000000000017941 */ /* 0x000fea0003800000 */
.L_x_102:
        /* <DEDUP_REMOVED lines=12> */
.L_x_105:
[----:B------:R-:W-:Y:S05]  /*4ce0*/  BSYNC B1 ;  /* 0x0000000000017941 */ /* 0x000fea0003800000 */
.L_x_104:
        /* <DEDUP_REMOVED lines=12> */
.L_x_107:
[----:B------:R-:W-:Y:S05]  /*4db0*/  BSYNC B1 ;  /* 0x0000000000017941 */ /* 0x000fea0003800000 */
.L_x_106:
        /* <DEDUP_REMOVED lines=12> */
.L_x_109:
[----:B------:R-:W-:Y:S05]  /*4e80*/  BSYNC B1 ;  /* 0x0000000000017941 */ /* 0x000fea0003800000 */
.L_x_108:
        /* <DEDUP_REMOVED lines=12> */
.L_x_111:
[----:B------:R-:W-:Y:S05]  /*4f50*/  BSYNC B1 ;  /* 0x0000000000017941 */ /* 0x000fea0003800000 */
.L_x_110:
        /* <DEDUP_REMOVED lines=12> */
.L_x_113:
[----:B------:R-:W-:Y:S05]  /*5020*/  BSYNC B1 ;  /* 0x0000000000017941 */ /* 0x000fea0003800000 */
.L_x_112:
        /* <DEDUP_REMOVED lines=12> */
.L_x_115:
[----:B------:R-:W-:Y:S05]  /*50f0*/  BSYNC B1 ;  /* 0x0000000000017941 */ /* 0x000fea0003800000 */
.L_x_114:
        /* <DEDUP_REMOVED lines=12> */
.L_x_117:
[----:B------:R-:W-:Y:S05]  /*51c0*/  BSYNC B1 ;  /* 0x0000000000017941 */ /* 0x000fea0003800000 */
.L_x_116:
        /* <DEDUP_REMOVED lines=12> */
.L_x_119:
[----:B------:R-:W-:Y:S05]  /*5290*/  BSYNC B1 ;  /* 0x0000000000017941 */ /* 0x000fea0003800000 */
.L_x_118:
        /* <DEDUP_REMOVED lines=12> */
.L_x_121:
[----:B------:R-:W-:Y:S05]  /*5360*/  BSYNC B1 ;  /* 0x0000000000017941 */ /* 0x000fea0003800000 */
.L_x_120:
        /* <DEDUP_REMOVED lines=12> */
.L_x_123:
[----:B------:R-:W-:Y:S05]  /*5430*/  BSYNC B1 ;  /* 0x0000000000017941 */ /* 0x000fea0003800000 */
.L_x_122:
        /* <DEDUP_REMOVED lines=12> */
.L_x_125:
[----:B------:R-:W-:Y:S05]  /*5500*/  BSYNC B1 ;  /* 0x0000000000017941 */ /* 0x000fea0003800000 */
.L_x_124:
        /* <DEDUP_REMOVED lines=12> */
.L_x_127:
[----:B------:R-:W-:Y:S05]  /*55d0*/  BSYNC B1 ;  /* 0x0000000000017941 */ /* 0x000fea0003800000 */
.L_x_126:
[----:B-----5:R-:W-:Y:S01]  /*55e0*/  LOP3.LUT R26, R26, 0xff, RZ, 0xc0, !PT ;  /* 0x000000ff1a1a7812 */ /* 0x020fe200078ec0ff */
[----:B------:R-:W-:Y:S01]  /*55f0*/  BSSY B1, `(.L_x_128) ;  /* 0x000000b000017945 */ /* 0x000fe20003800000 */
[----:B------:R-:W-:Y:S02]  /*5600*/  ISETP.LT.OR P0, PT, R6, 0x5a, !P0 ;  /* 0x0000005a0600780c */ /* 0x000fe40004701670 */
[----:B------:R-:W-:-:S05]  /*5610*/  F2FP.F16.E4M3.UNPACK_B R26, R26 ;  /* 0x0000001aff1a723e */ /* 0x000fca00020006ff */
[----:B------:R-:W-:-:S05]  /*5620*/  HADD2.F32 R26, -RZ, R26.H0_H0 ;  /* 0x2000001aff1a7230 */ /* 0x000fca0000004100 */
[----:B------:R-:W-:-:S04]  /*5630*/  FMUL R26, R26, R13 ;  /* 0x0000000d1a1a7220 */ /* 0x000fc80000400000 */
[----:B------:R-:W-:Y:S01]  /*5640*/  FFMA R26, R23, R12, R26 ;  /* 0x0000000c171a7223 */ /* 0x000fe2000000001a */
[----:B------:R-:W-:-:S04]  /*5650*/  PRMT R23, RZ, 0x7610, R23 ;  /* 0x00007610ff177816 */ /* 0x000fc80000000017 */
[----:B-1----:R-:W-:-:S05]  /*5660*/  F2FP.SATFINITE.E4M3.F32.PACK_AB_MERGE_C R27, RZ, R26, RZ ;  /* 0x0000001aff1b723e */ /* 0x002fca00048070ff */
[----:B------:R1:W-:Y:S01]  /*5670*/  @!P4 STG.E.U8 desc[UR14][R16.64+0x58], R27 ;  /* 0x0000581b1000c986 */ /* 0x0003e2000c10110e */
[----:B------:R-:W-:Y:S05]  /*5680*/  @P0 BRA `(.L_x_129) ;  /* 0x0000000000040947 */ /* 0x000fea0003800000 */
[----:B------:R0:W5:Y:S02]  /*5690*/  LDG.E.U8 R23, desc[UR14][R4.64+0x59] ;  /* 0x0000590e04177981 */ /* 0x000164000c1e1100 */
.L_x_129:
[----:B------:R-:W-:Y:S05]  /*56a0*/  BSYNC B1 ;  /* 0x0000000000017941 */ /* 0x000fea0003800000 */
.L_x_128:
[----:B-----5:R-:W-:Y:S01]  /*56b0*/  LOP3.LUT R23, R23, 0xff, RZ, 0xc0, !PT ;  /* 0x000000ff17177812 */ /* 0x020fe200078ec0ff */
[----:B------:R-:W-:Y:S01]  /*56c0*/  BSSY B1, `(.L_x_130) ;  /* 0x000000b000017945 */ /* 0x000fe20003800000 */
[----:B------:R-:W-:Y:S02]  /*56d0*/  ISETP.LT.OR P3, PT, R6, 0x59, !P1 ;  /* 0x000000590600780c */ /* 0x000fe40004f61670 */
[----:B------:R-:W-:-:S05]  /*56e0*/  F2FP.F16.E4M3.UNPACK_B R23, R23 ;  /* 0x00000017ff17723e */ /* 0x000fca00020006ff */
[----:B0-2---:R-:W-:-:S05]  /*56f0*/  HADD2.F32 R4, -RZ, R23.H0_H0 ;  /* 0x20000017ff047230 */ /* 0x005fca0000004100 */
[----:B------:R-:W-:Y:S01]  /*5700*/  FMUL R5, R4, R13 ;  /* 0x0000000d04057220 */ /* 0x000fe20000400000 */
[----:B------:R-:W-:-:S03]  /*5710*/  PRMT R4, RZ, 0x7610, R4 ;  /* 0x00007610ff047816 */ /* 0x000fc60000000004 */
[----:B------:R-:W-:-:S05]  /*5720*/  FFMA R5, R22, R12, R5 ;  /* 0x0000000c16057223 */ /* 0x000fca0000000005 */
[----:B------:R-:W-:-:S05]  /*5730*/  F2FP.SATFINITE.E4M3.F32.PACK_AB_MERGE_C R5, RZ, R5, RZ ;  /* 0x00000005ff05723e */ /* 0x000fca00048070ff */
[----:B------:R0:W-:Y:S01]  /*5740*/  @!P0 STG.E.U8 desc[UR14][R16.64+0x59], R5 ;  /* 0x0000590510008986 */ /* 0x0001e2000c10110e */
[----:B------:R-:W-:Y:S05]  /*5750*/  @P3 BRA `(.L_x_131) ;  /* 0x0000000000043947 */ /* 0x000fea0003800000 */
[----:B------:R2:W5:Y:S02]  /*5760*/  LDG.E.U8 R4, desc[UR14][R24.64+0x58] ;  /* 0x0000580e18047981 */ /* 0x000564000c1e1100 */
.L_x_131:
[----:B------:R-:W-:Y:S05]  /*5770*/  BSYNC B1 ;  /* 0x0000000000017941 */ /* 0x000fea0003800000 */
.L_x_130:
[----:B-----5:R-:W-:Y:S01]  /*5780*/  LOP3.LUT R4, R4, 0xff, RZ, 0xc0, !PT ;  /* 0x000000ff04047812 */ /* 0x020fe200078ec0ff */
[----:B------:R-:W-:Y:S01]  /*5790*/  BSSY B1, `(.L_x_132) ;  /* 0x000000b000017945 */ /* 0x000fe20003800000 */
[----:B------:R-:W-:Y:S02]  /*57a0*/  ISETP.LT.OR P1, PT, R6, 0x5a, !P1 ;  /* 0x0000005a0600780c */ /* 0x000fe40004f21670 */
[----:B------:R-:W-:-:S05]  /*57b0*/  F2FP.F16.E4M3.UNPACK_B R4, R4 ;  /* 0x00000004ff04723e */ /* 0x000fca00020006ff */
[----:B------:R-:W-:-:S05]  /*57c0*/  HADD2.F32 R4, -RZ, R4.H0_H0 ;  /* 0x20000004ff047230 */ /* 0x000fca0000004100 */
[----:B------:R-:W-:-:S04]  /*57d0*/  FMUL R4, R4, R13 ;  /* 0x0000000d04047220 */ /* 0x000fc80000400000 */
[----:B------:R-:W-:-:S05]  /*57e0*/  FFMA R4, R21, R12, R4 ;  /* 0x0000000c15047223 */ /* 0x000fca0000000004 */
[----:B0-----:R-:W-:Y:S02]  /*57f0*/  F2FP.SATFINITE.E4M3.F32.PACK_AB_MERGE_C R5, RZ, R4, RZ ;  /* 0x00000004ff05723e */ /* 0x001fe400048070ff */
[----:B------:R-:W-:-:S03]  /*5800*/  PRMT R4, RZ, 0x7610, R4 ;  /* 0x00007610ff047816 */ /* 0x000fc60000000004 */
[----:B------:R0:W-:Y:S01]  /*5810*/  @!P3 STG.E.U8 desc[UR14][R14.64+0x58], R5 ;  /* 0x000058050e00b986 */ /* 0x0001e2000c10110e */
[----:B------:R-:W-:Y:S05]  /*5820*/  @P1 BRA `(.L_x_133) ;  /* 0x0000000000041947 */ /* 0x000fea0003800000 */
[----:B------:R0:W5:Y:S02]  /*5830*/  LDG.E.U8 R4, desc[UR14][R24.64+0x59] ;  /* 0x0000590e18047981 */ /* 0x000164000c1e1100 */
.L_x_133:
[----:B------:R-:W-:Y:S05]  /*5840*/  BSYNC B1 ;  /* 0x0000000000017941 */ /* 0x000fea0003800000 */
.L_x_132:
[----:B------:R-:W-:Y:S05]  /*5850*/  @P1 BRA `(.L_x_134) ;  /* 0x0000000c00281947 */ /* 0x000fea0003800000 */
[----:B-----5:R-:W-:-:S04]  /*5860*/  LOP3.LUT R4, R4, 0xff, RZ, 0xc0, !PT ;  /* 0x000000ff04047812 */ /* 0x020fc800078ec0ff */
[----:B------:R-:W-:-:S05]  /*5870*/  F2FP.F16.E4M3.UNPACK_B R4, R4 ;  /* 0x00000004ff04723e */ /* 0x000fca00020006ff */
[----:B------:R-:W-:-:S05]  /*5880*/  HADD2.F32 R4, -RZ, R4.H0_H0 ;  /* 0x20000004ff047230 */ /* 0x000fca0000004100 */
[----:B0-----:R-:W-:-:S04]  /*5890*/  FMUL R5, R4, R13 ;  /* 0x0000000d04057220 */ /* 0x001fc80000400000 */
[----:B------:R-:W-:-:S05]  /*58a0*/  FFMA R5, R20, R12, R5 ;  /* 0x0000000c14057223 */ /* 0x000fca0000000005 */
[----:B------:R-:W-:-:S05]  /*58b0*/  F2FP.SATFINITE.E4M3.F32.PACK_AB_MERGE_C R5, RZ, R5, RZ ;  /* 0x00000005ff05723e */ /* 0x000fca00048070ff */
[----:B------:R0:W-:Y:S01]  /*58c0*/  STG.E.U8 desc[UR14][R14.64+0x59], R5 ;  /* 0x000059050e007986 */ /* 0x0001e2000c10110e */
[----:B------:R-:W-:Y:S05]  /*58d0*/  BRA `(.L_x_134) ;  /* 0x0000000c00087947 */ /* 0x000fea0003800000 */
.L_x_37:
[----:B------:R-:W-:Y:S01]  /*58e0*/  ISETP.GE.AND P1, PT, R30, 0x1, PT ;  /* 0x000000011e00780c */ /* 0x000fe20003f26270 */
[-C--:B------:R-:W-:Y:S01]  /*58f0*/  FMUL R115, R115, R12.reuse ;  /* 0x0000000c73737220 */ /* 0x080fe20000400000 */
[-C--:B------:R-:W-:Y:S01]  /*5900*/  FMUL R114, R114, R12.reuse ;  /* 0x0000000c72727220 */ /* 0x080fe20000400000 */
[----:B------:R-:W-:Y:S01]  /*5910*/  ISETP.GE.AND P0, PT, R30, 0x9, PT ;  /* 0x000000091e00780c */ /* 0x000fe20003f06270 */
[-C--:B------:R-:W-:Y:S01]  /*5920*/  FMUL R113, R113, R12.reuse ;  /* 0x0000000c71717220 */ /* 0x080fe20000400000 */
[----:B------:R-:W-:Y:S01]  /*5930*/  ISETP.LT.OR P4, PT, R6, 0x1, !P1 ;  /* 0x000000010600780c */ /* 0x000fe20004f81670 */
[-C--:B------:R-:W-:Y:S01]  /*5940*/  FMUL R112, R112, R12.reuse ;  /* 0x0000000c70707220 */ /* 0x080fe20000400000 */
[----:B------:R-:W-:Y:S01]  /*5950*/  ISETP.LT.OR P5, PT, R6, 0x2, !P1 ;  /* 0x000000020600780c */ /* 0x000fe20004fa1670 */
[-C--:B------:R-:W-:Y:S01]  /*5960*/  FMUL R111, R111, R12.reuse ;  /* 0x0000000c6f6f7220 */ /* 0x080fe20000400000 */
[----:B------:R-:W-:Y:S01]  /*5970*/  F2FP.SATFINITE.E4M3.F32.PACK_AB_MERGE_C R115, RZ, R115, RZ ;  /* 0x00000073ff73723e */ /* 0x000fe200048070ff */
[----:B------:R-:W-:Y:S01]  /*5980*/  FMUL R110, R110, R12 ;  /* 0x0000000c6e6e7220 */ /* 0x000fe20000400000 */
[----:B------:R-:W-:Y:S01]  /*5990*/  F2FP.SATFINITE.E4M3.F32.PACK_AB_MERGE_C R5, RZ, R114, RZ ;  /* 0x00000072ff05723e */ /* 0x000fe200048070ff */
[-C--:B------:R-:W-:Y:S01]  /*59a0*/  FMUL R109, R109, R12.reuse ;  /* 0x0000000c6d6d7220 */ /* 0x080fe20000400000 */
[----:B------:R-:W-:Y:S01]  /*59b0*/  ISETP.LT.OR P3, PT, R6, 0x1, !P0 ;  /* 0x000000010600780c */ /* 0x000fe20004761670 */
[-C--:B------:R-:W-:Y:S01]  /*59c0*/  FMUL R108, R108, R12.reuse ;  /* 0x0000000c6c6c7220 */ /* 0x080fe20000400000 */
[C---:B------:R-:W-:Y:S01]  /*59d0*/  ISETP.LT.OR P6, PT, R6.reuse, 0xa, !P1 ;  /* 0x0000000a0600780c */ /* 0x040fe20004fc1670 */
[-C--:B------:R-:W-:Y:S01]  /*59e0*/  FMUL R107, R107, R12.reuse ;  /* 0x0000000c6b6b7220 */ /* 0x080fe20000400000 */
[----:B------:R-:W-:Y:S01]  /*59f0*/  F2FP.SATFINITE.E4M3.F32.PACK_AB_MERGE_C R113, RZ, R113, RZ ;  /* 0x00000071ff71723e */ /* 0x000fe200048070ff */
[----:B------:R-:W-:Y:S01]  /*5a00*/  @!P4 STG.E.U8 desc[UR14][R16.64], R115 ;  /* 0x000000731000c986 */ /* 0x000fe2000c10110e */
[----:B------:R-:W-:Y:S01]  /*5a10*/  ISETP.LT.OR P4, PT, R6, 0x2, !P0 ;  /* 0x000000020600780c */ /* 0x000fe20004781670 */
[----:B------:R-:W-:Y:S01]  /*5a20*/  FMUL R106, R106, R12 ;  /* 0x0000000c6a6a7220 */ /* 0x000fe20000400000 */
[----:B------:R-:W-:Y:S01]  /*5a30*/  F2FP.SATFINITE.E4M3.F32.PACK_AB_MERGE_C R25, RZ, R112, RZ ;  /* 0x00000070ff19723e */ /* 0x000fe200048070ff */
[----:B------:R0:W-:Y:S01]  /*5a40*/  @!P5 STG.E.U8 desc[UR14][R16.64+0x1], R5 ;  /* 0x000001051000d986 */ /* 0x0001e2000c10110e */
[C---:B------:R-:W-:Y:S01]  /*5a50*/  ISETP.LT.OR P5, PT, R6.reuse, 0x9, !P1 ;  /* 0x000000090600780c */ /* 0x040fe20004fa1670 */
[-C--:B------:R-:W-:Y:S01]  /*5a60*/  FMUL R105, R105, R12.reuse ;  /* 0x0000000c69697220 */ /* 0x080fe20000400000 */
[----:B------:R-:W-:Y:S01]  /*5a70*/  F2FP.SATFINITE.E4M3.F32.PACK_AB_MERGE_C R111, RZ, R111, RZ ;  /* 0x0000006fff6f723e */ /* 0x000fe200048070ff */
[----:B------:R-:W-:Y:S01]  /*5a80*/  @!P3 STG.E.U8 desc[UR14][R14.64], R113 ;  /* 0x000000710e00b986 */ /* 0x000fe2000c10110e */
[----:B------:R-:W-:Y:S01]  /*5a90*/  ISETP.LT.OR P3, PT, R6, 0x9, !P0 ;  /* 0x000000090600780c */ /* 0x000fe20004761670 */
[-C--:B------:R-:W-:Y:S01]  /*5aa0*/  FMUL R104, R104, R12.reuse ;  /* 0x0000000c68687220 */ /* 0x080fe20000400000 */
[----:B------:R-:W-:Y:S01]  /*5ab0*/  F2FP.SATFINITE.E4M3.F32.PACK_AB_MERGE_C R109, RZ, R109, RZ ;  /* 0x0000006dff6d723e */ /* 0x000fe200048070ff */
[-C--:B------:R-:W-:Y:S01]  /*5ac0*/  FMUL R103, R103, R12.reuse ;  /* 0x0000000c67677220 */ /* 0x080fe20000400000 */
[----:B------:R-:W-:Y:S01]  /*5ad0*/  F2FP.SATFINITE.E4M3.F32.PACK_AB_MERGE_C R107, RZ, R107, RZ ;  /* 0x0000006bff6b723e */ /* 0x000fe200048070ff */
[----:B------:R1:W-:Y:S01]  /*5ae0*/  @!P4 STG.E.U8 desc[UR14][R14.64+0x1], R25 ;  /* 0x000001190e00c986 */ /* 0x0003e2000c10110e */
[----:B------:R-:W-:Y:S01]  /*5af0*/  ISETP.LT.OR P4, PT, R6, 0xa, !P0 ;  /* 0x0000000a0600780c */ /* 0x000fe20004781670 */
[----:B------:R-:W-:Y:S01]  /*5b00*/  FMUL R102, R102, R12 ;  /* 0x0000000c66667220 */ /* 0x000fe20000400000 */
[----:B0-----:R-:W-:Y:S01]  /*5b10*/  F2FP.SATFINITE.E4M3.F32.PACK_AB_MERGE_C R5, RZ, R110, RZ ;  /* 0x0000006eff05723e */ /* 0x001fe200048070ff */
[----:B------:R-:W-:Y:S01]  /*5b20*/  @!P5 STG.E.U8 desc[UR14][R16.64+0x8], R111 ;  /* 0x0000086f1000d986 */ /* 0x000fe2000c10110e */
[C---:B------:R-:W-:Y:S01]  /*5b30*/  ISETP.LT.OR P5, PT, R6.reuse, 0x11, !P1 ;  /* 0x000000110600780c */ /* 0x040fe20004fa1670 */
[-C--:B------:R-:W-:Y:S01]  /*5b40*/  FMUL R101, R101, R12.reuse ;  /* 0x0000000c65657220 */ /* 0x080fe20000400000 */
[----:B------:R-:W-:Y:S01]  /*5b50*/  F2FP.SATFINITE.E4M3.F32.PACK_AB_MERGE_C R105, RZ, R105, RZ ;  /* 0x00000069ff69723e */ /* 0x000fe200048070ff */
[----:B------:R0:W-:Y:S01]  /*5b60*/  @!P6 STG.E.U8 desc[UR14][R16.64+0x9], R5 ;  /* 0x000009051000e986 */ /* 0x0001e2000c10110e */
[----:B------:R-:W-:Y:S01]  /*5b70*/  ISETP.LT.OR P6, PT, R6, 0x12, !P1 ;  /* 0x000000120600780c */ /* 0x000fe20004fc1670 */
[----:B------:R-:W-:Y:S01]  /*5b80*/  FMUL R100, R100, R12 ;  /* 0x0000000c64647220 */ /* 0x000fe20000400000 */
[----:B------:R-:W-:Y:S01]  /*5b90*/  F2FP.SATFINITE.E4M3.F32.PACK_AB_MERGE_C R103, RZ, R103, RZ ;  /* 0x00000067ff67723e */ /* 0x000fe200048070ff */
[----:B------:R-:W-:Y:S01]  /*5ba0*/  @!P3 STG.E.U8 desc[UR14][R14.64+0x8], R109 ;  /* 0x0000086d0e00b986 */ /* 0x000fe2000c10110e */
[----:B-1----:R-:W-:Y:S01]  /*5bb0*/  F2FP.SATFINITE.E4M3.F32.PACK_AB_MERGE_C R25, RZ, R108, RZ ;  /* 0x0000006cff19723e */ /* 0x002fe200048070ff */
[-C--:B------:R-:W-:Y:S01]  /*5bc0*/  FMUL R99, R99, R12.reuse ;  /* 0x0000000c63637220 */ /* 0x080fe20000400000 */
[----:B------:R-:W-:Y:S01]  /*5bd0*/  ISETP.LT.OR P3, PT, R6, 0x11, !P0 ;  /* 0x000000110600780c */ /* 0x000fe20004761670 */
[-C--:B------:R-:W-:Y:S01]  /*5be0*/  FMUL R98, R98, R12.reuse ;  /* 0x0000000c62627220 */ /* 0x080fe20000400000 */
[----:B------:R-:W-:Y:S01]  /*5bf0*/  F2FP.SATFINITE.E4M3.F32.PACK_AB_MERGE_C R101, RZ, R101, RZ ;  /* 0x00000065ff65723e */ /* 0x000fe200048070ff */
[----:B------:R1:W-:Y:S01]  /*5c00*/  @!P4 STG.E.U8 desc[UR14][R14.64+0x9], R25 ;  /* 0x000009190e00c986 */ /* 0x0003e2000c10110e */
[C---:B------:R-:W-:Y:S01]  /*5c10*/  ISETP.LT.OR P4, PT, R6.reuse, 0x12, !P0 ;  /* 0x000000120600780c */ /* 0x040fe20004781670 */
[----:B------:R-:W-:Y:S01]  /*5c20*/  FMUL R97, R97, R12 ;  /* 0x0000000c61617220 */ /* 0x000fe20000400000 */
[----:B0-----:R-:W-:Y:S01]  /*5c30*/  F2FP.SATFINITE.E4M3.F32.PACK_AB_MERGE_C R5, RZ, R106, RZ ;  /* 0x0000006aff05723e */ /* 0x001fe200048070ff */
[----:B------:R-:W-:Y:S01]  /*5c40*/  @!P5 STG.E.U8 desc[UR14][R16.64+0x10], R107 ;  /* 0x0000106b1000d986 */ /* 0x000fe2000c10110e */
[----:B------:R-:W-:Y:S01]  /*5c50*/  ISETP.LT.OR P5, PT, R6, 0x19, !P1 ;  /* 0x000000190600780c */ /* 0x000fe20004fa1670 */
[-C--:B------:R-:W-:Y:S01]  /*5c60*/  FMUL R96, R96, R12.reuse ;  /* 0x0000000c60607220 */ /* 0x080fe20000400000 */
[----:B------:R-:W-:Y:S01]  /*5c70*/  F2FP.SATFINITE.E4M3.F32.PACK_AB_MERGE_C R99, RZ, R99, RZ ;  /* 0x00000063ff63723e */ /* 0x000fe200048070ff */
[----:B------:R0:W-:Y:S01]  /*5c80*/  @!P6 STG.E.U8 desc[UR14][R16.64+0x11], R5 ;  /* 0x000011051000e986 */ /* 0x0001e2000c10110e */
[----:B------:R-:W-:Y:S01]  /*5c90*/  ISETP.LT.OR P6, PT, R6, 0x1a, !P1 ;  /* 0x0000001a0600780c */ /* 0x000fe20004fc1670 */
[-C--:B------:R-:W-:Y:S01]  /*5ca0*/  FMUL R95, R95, R12.reuse ;  /* 0x0000000c5f5f7220 */ /* 0x080fe20000400000 */
[----:B------:R-:W-:Y:S01]  /*5cb0*/  FMUL R94, R94, R12 ;  /* 0x0000000c5e5e7220 */ /* 0x000fe20000400000 */
[----:B-1----:R-:W-:Y:S01]  /*5cc0*/  F2FP.SATFINITE.E4M3.F32.PACK_AB_MERGE_C R25, RZ, R104, RZ ;  /* 0x00000068ff19723e */ /* 0x002fe200048070ff */
[----:B------:R-:W-:Y:S01]  /*5cd0*/  @!P3 STG.E.U8 desc[UR14][R14.64+0x10], R105 ;  /* 0x000010690e00b986 */ /* 0x000fe2000c10110e */
[C---:B------:R-:W-:Y:S01]  /*5ce0*/  ISETP.LT.OR P3, PT, R6.reuse, 0x19, !P0 ;  /* 0x000000190600780c */ /* 0x040fe20004761670 */
        /* <DEDUP_REMOVED lines=37> */
[-C--:B------:R-:W-:Y:S01]  /*5f40*/  FMUL R82, R82, R12.reuse ;  /* 0x0000000c52527220 */ /* 0x080fe20000400000 */
        /* <DEDUP_REMOVED lines=43> */
[-C--:B------:R-:W-:Y:S01]  /*6200*/  FMUL R21, R21, R12.reuse ;  /* 0x0000000c15157220 */ /* 0x080fe20000400000 */
[----:B------:R0:W-:Y:S01]  /*6210*/  @!P6 STG.E.U8 desc[UR14][R16.64+0x39], R5 ;  /* 0x000039051000e986 */ /* 0x0001e2000c10110e */
[----:B------:R-:W-:Y:S01]  /*6220*/  ISETP.LT.OR P6, PT, R6, 0x42, !P1 ;  /* 0x000000420600780c */ /* 0x000fe20004fc1670 */
[----:B------:R-:W-:Y:S01]  /*6230*/  FMUL R20, R20, R12 ;  /* 0x0000000c14147220 */ /* 0x000fe20000400000 */
[----:B------:R-:W-:Y:S01]  /*6240*/  F2FP.SATFINITE.E4M3.F32.PACK_AB_MERGE_C R73, RZ, R73, RZ ;  /* 0x00000049ff49723e */ /* 0x000fe200048070ff */
[----:B------:R-:W-:Y:S01]  /*6250*/  @!P3 STG.E.U8 desc[UR14][R14.64+0x38], R85 ;  /* 0x000038550e00b986 */ /* 0x000fe2000c10110e */
[----:B-1----:R-:W-:-:S02]  /*6260*/  F2FP.SATFINITE.E4M3.F32.PACK_AB_MERGE_C R25, RZ, R84, RZ ;  /* 0x00000054ff19723e */ /* 0x002fc400048070ff */
[C---:B------:R-:W-:Y:S02]  /*6270*/  ISETP.LT.OR P3, PT, R6.reuse, 0x41, !P0 ;  /* 0x000000410600780c */ /* 0x040fe40004761670 */
[----:B------:R-:W-:Y:S01]  /*6280*/  F2FP.SATFINITE.E4M3.F32.PACK_AB_MERGE_C R23, RZ, R23, RZ ;  /* 0x00000017ff17723e */ /* 0x000fe200048070ff */
[----:B------:R1:W-:Y:S01]  /*6290*/  @!P4 STG.E.U8 desc[UR14][R14.64+0x39], R25 ;  /* 0x000039190e00c986 */ /* 0x0003e2000c10110e */
[C---:B------:R-:W-:Y:S02]  /*62a0*/  ISETP.LT.OR P4, PT, R6.reuse, 0x42, !P0 ;  /* 0x000000420600780c */ /* 0x040fe40004781670 */
[----:B0-----:R-:W-:Y:S01]  /*62b0*/  F2FP.SATFINITE.E4M3.F32.PACK_AB_MERGE_C R5, RZ, R82, RZ ;  /* 0x00000052ff05723e */ /* 0x001fe200048070ff */
[----:B------:R-:W-:Y:S01]  /*62c0*/  @!P5 STG.E.U8 desc[UR14][R16.64+0x40], R83 ;  /* 0x000040531000d986 */ /* 0x000fe2000c10110e */
[C---:B------:R-:W-:Y:S02]  /*62d0*/  ISETP.LT.OR P5, PT, R6.reuse, 0x49, !P1 ;  /* 0x000000490600780c */ /* 0x040fe40004fa1670 */
[----:B------:R-:W-:Y:S01]  /*62e0*/  F2FP.SATFINITE.E4M3.F32.PACK_AB_MERGE_C R21, RZ, R21, RZ ;  /* 0x00000015ff15723e */ /* 0x000fe200048070ff */
[----:B------:R0:W-:Y:S01]  /*62f0*/  @!P6 STG.E.U8 desc[UR14][R16.64+0x41], R5 ;  /* 0x000041051000e986 */ /* 0x0001e2000c10110e */
[----:B------:R-:W-:-:S02]  /*6300*/  ISETP.LT.OR P6, PT, R6, 0x4a, !P1 ;  /* 0x0000004a0600780c */ /* 0x000fc40004fc1670 */
[----:B------:R-:W-:Y:S01]  /*6310*/  F2FP.SATFINITE.E4M3.F32.PACK_AB_MERGE_C R27, RZ, R20, RZ ;  /* 0x00000014ff1b723e */ /* 0x000fe200048070ff */
[----:B------:R-:W-:Y:S01]  /*6320*/  @!P3 STG.E.U8 desc[UR14][R14.64+0x40], R81 ;  /* 0x000040510e00b986 */ /* 0x000fe2000c10110e */
[----:B-1----:R-:W-:Y:S02]  /*6330*/  F2FP.SATFINITE.E4M3.F32.PACK_AB_MERGE_C R25, RZ, R80, RZ ;  /* 0x00000050ff19723e */ /* 0x002fe400048070ff */
[----:B------:R-:W-:-:S03]  /*6340*/  ISETP.LT.OR P3, PT, R6, 0x49, !P0 ;  /* 0x000000490600780c */ /* 0x000fc60004761670 */
[----:B------:R1:W-:Y:S01]  /*6350*/  @!P4 STG.E.U8 desc[UR14][R14.64+0x41], R25 ;  /* 0x000041190e00c986 */ /* 0x0003e2000c10110e */
[C---:B------:R-:W-:Y:S02]  /*6360*/  ISETP.LT.OR P4, PT, R6.reuse, 0x4a, !P0 ;  /* 0x0000004a0600780c */ /* 0x040fe40004781670 */
[----:B0-----:R-:W-:Y:S01]  /*6370*/  F2FP.SATFINITE.E4M3.F32.PACK_AB_MERGE_C R5, RZ, R78, RZ ;  /* 0x0000004eff05723e */ /* 0x001fe200048070ff */
[----:B------:R-:W-:Y:S01]  /*6380*/  @!P5 STG.E.U8 desc[UR14][R16.64+0x48], R79 ;  /* 0x0000484f1000d986 */ /* 0x000fe2000c10110e */
[----:B------:R-:W-:-:S03]  /*6390*/  ISETP.LT.OR P5, PT, R6, 0x51, !P1 ;  /* 0x000000510600780c */ /* 0x000fc60004fa1670 */
[----:B------:R0:W-:Y:S01]  /*63a0*/  @!P6 STG.E.U8 desc[UR14][R16.64+0x49], R5 ;  /* 0x000049051000e986 */ /* 0x0001e2000c10110e */
[C---:B------:R-:W-:Y:S02]  /*63b0*/  ISETP.LT.OR P6, PT, R6.reuse, 0x52, !P1 ;  /* 0x000000520600780c */ /* 0x040fe40004fc1670 */
[----:B-1----:R-:W-:Y:S01]  /*63c0*/  F2FP.SATFINITE.E4M3.F32.PACK_AB_MERGE_C R25, RZ, R76, RZ ;  /* 0x0000004cff19723e */ /* 0x002fe200048070ff */
[----:B------:R-:W-:Y:S01]  /*63d0*/  @!P3 STG.E.U8 desc[UR14][R14.64+0x48], R77 ;  /* 0x0000484d0e00b986 */ /* 0x000fe2000c10110e */
[----:B------:R-:W-:-:S03]  /*63e0*/  ISETP.LT.OR P3, PT, R6, 0x51, !P0 ;  /* 0x000000510600780c */ /* 0x000fc60004761670 */
[----:B------:R1:W-:Y:S01]  /*63f0*/  @!P4 STG.E.U8 desc[UR14][R14.64+0x49], R25 ;  /* 0x000049190e00c986 */ /* 0x0003e2000c10110e */
[C---:B------:R-:W-:Y:S02]  /*6400*/  ISETP.LT.OR P4, PT, R6.reuse, 0x59, !P1 ;  /* 0x000000590600780c */ /* 0x040fe40004f81670 */
[----:B0-----:R-:W-:Y:S01]  /*6410*/  F2FP.SATFINITE.E4M3.F32.PACK_AB_MERGE_C R5, RZ, R74, RZ ;  /* 0x0000004aff05723e */ /* 0x001fe200048070ff */
[----:B------:R-:W-:Y:S01]  /*6420*/  @!P5 STG.E.U8 desc[UR14][R16.64+0x50], R75 ;  /* 0x0000504b1000d986 */ /* 0x000fe2000c10110e */
[C---:B------:R-:W-:Y:S02]  /*6430*/  ISETP.LT.OR P5, PT, R6.reuse, 0x52, !P0 ;  /* 0x000000520600780c */ /* 0x040fe400047a1670 */
[C---:B------:R-:W-:Y:S01]  /*6440*/  ISETP.LT.OR P1, PT, R6.reuse, 0x5a, !P1 ;  /* 0x0000005a0600780c */ /* 0x040fe20004f21670 */
[----:B------:R0:W-:Y:S01]  /*6450*/  @!P6 STG.E.U8 desc[UR14][R16.64+0x51], R5 ;  /* 0x000051051000e986 */ /* 0x0001e2000c10110e */
[C---:B------:R-:W-:Y:S02]  /*6460*/  ISETP.LT.OR P6, PT, R6.reuse, 0x59, !P0 ;  /* 0x000000590600780c */ /* 0x040fe400047c1670 */
[----:B------:R-:W-:Y:S01]  /*6470*/  ISETP.LT.OR P0, PT, R6, 0x5a, !P0 ;  /* 0x0000005a0600780c */ /* 0x000fe20004701670 */
[----:B------:R2:W-:Y:S01]  /*6480*/  @!P3 STG.E.U8 desc[UR14][R14.64+0x50], R73 ;  /* 0x000050490e00b986 */ /* 0x0005e2000c10110e */
[----:B-1----:R-:W-:-:S02]  /*6490*/  F2FP.SATFINITE.E4M3.F32.PACK_AB_MERGE_C R25, RZ, R22, RZ ;  /* 0x00000016ff19723e */ /* 0x002fc400048070ff */
[----:B0-----:R-:W-:-:S05]  /*64a0*/  F2FP.SATFINITE.E4M3.F32.PACK_AB_MERGE_C R5, RZ, R72, RZ ;  /* 0x00000048ff05723e */ /* 0x001fca00048070ff */
[----:B------:R2:W-:Y:S04]  /*64b0*/  @!P5 STG.E.U8 desc[UR14][R14.64+0x51], R5 ;  /* 0x000051050e00d986 */ /* 0x0005e8000c10110e */
[----:B------:R2:W-:Y:S04]  /*64c0*/  @!P4 STG.E.U8 desc[UR14][R16.64+0x58], R23 ;  /* 0x000058171000c986 */ /* 0x0005e8000c10110e */
[----:B------:R2:W-:Y:S04]  /*64d0*/  @!P1 STG.E.U8 desc[UR14][R16.64+0x59], R25 ;  /* 0x0000591910009986 */ /* 0x0005e8000c10110e */
[----:B------:R2:W-:Y:S04]  /*64e0*/  @!P6 STG.E.U8 desc[UR14][R14.64+0x58], R21 ;  /* 0x000058150e00e986 */ /* 0x0005e8000c10110e */
[----:B------:R2:W-:Y:S02]  /*64f0*/  @!P0 STG.E.U8 desc[UR14][R14.64+0x59], R27 ;  /* 0x0000591b0e008986 */ /* 0x0005e4000c10110e */
.L_x_134:
[----:B------:R-:W-:Y:S05]  /*6500*/  BSYNC B0 ;  /* 0x0000000000007941 */ /* 0x000fea0003800000 */
.L_x_36:
[C---:B------:R-:W-:Y:S01]  /*6510*/  LEA R2, P0, R8.reuse, R2, 0x1 ;  /* 0x0000000208027211 */ /* 0x040fe200078008ff */
[----:B------:R-:W-:Y:S01]  /*6520*/  ULDC.64 UR6, c[0x0][0x650] ;  /* 0x0001940000067ab9 */ /* 0x000fe20000000a00 */
[----:B-----5:R-:W-:Y:S01]  /*6530*/  IMAD.U32 R4, RZ, RZ, UR12 ;  /* 0x0000000cff047e24 */ /* 0x020fe2000f8e00ff */
[----:B0-2---:R-:W-:Y:S01]  /*6540*/  PRMT R14, RZ, 0x7610, R14 ;  /* 0x00007610ff0e7816 */ /* 0x005fe2000000000e */
[----:B------:R-:W-:Y:S01]  /*6550*/  IMAD.MOV.U32 R6, RZ, RZ, -0x1 ;  /* 0xffffffffff067424 */ /* 0x000fe200078e00ff */
[----:B------:R-:W-:Y:S01]  /*6560*/  LEA.HI.X R3, R8, R3, R0, 0x1, P0 ;  /* 0x0000000308037211 */ /* 0x000fe200000f0c00 */
[----:B------:R0:W-:Y:S01]  /*6570*/  SYNCS.ARRIVE.TRANS64.A1T0 RZ, [R4+UR22], RZ ;  /* 0x000000ff04ff79a7 */ /* 0x0001e20008100016 */
[----:B------:R-:W-:Y:S01]  /*6580*/  ISETP.GE.U32.AND P0, PT, R2, UR6, PT ;  /* 0x0000000602007c0c */ /* 0x000fe2000bf06070 */
[----:B------:R-:W-:-:S03]  /*6590*/  IMAD.MOV.U32 R5, RZ, RZ, -0x1 ;  /* 0xffffffffff057424 */ /* 0x000fc600078e00ff */
[----:B------:R-:W-:Y:S01]  /*65a0*/  ISETP.GE.U32.AND.EX P0, PT, R3, UR7, PT, P0 ;  /* 0x0000000703007c0c */ /* 0x000fe2000bf06100 */
[----:B0-----:R-:W-:-:S12]  /*65b0*/  IMAD.MOV.U32 R4, RZ, RZ, -0x1 ;  /* 0xffffffffff047424 */ /* 0x001fd800078e00ff */
[----:B------:R-:W-:Y:S05]  /*65c0*/  @P0 BRA `(.L_x_135) ;  /* 0x0000000400600947 */ /* 0x000fea0003800000 */
[----:B------:R-:W0:Y:S01]  /*65d0*/  S2R R26, SR_CTAID.X ;  /* 0x00000000001a7919 */ /* 0x000e220000002500 */
[----:B------:R-:W2:Y:S01]  /*65e0*/  LDC.64 R20, c[0x0][0x628] ;  /* 0x00018a00ff147b82 */ /* 0x000ea20000000a00 */
[----:B------:R-:W-:Y:S01]  /*65f0*/  ULDC UR6, c[0x0][0x150] ;  /* 0x0000540000067ab9 */ /* 0x000fe20000000800 */
[----:B-1----:R-:W-:Y:S01]  /*6600*/  IMAD.MOV.U32 R16, RZ, RZ, R2 ;  /* 0x000000ffff107224 */ /* 0x002fe200078e0002 */
[----:B------:R-:W1:Y:S01]  /*6610*/  S2R R28, SR_CTAID.Y ;  /* 0x00000000001c7919 */ /* 0x000e620000002600 */
[----:B------:R-:W-:-:S04]  /*6620*/  IMAD.MOV.U32 R17, RZ, RZ, R3 ;  /* 0x000000ffff117224 */ /* 0x000fc800078e0003 */
[----:B------:R-:W1:Y:S08]  /*6630*/  LDC R29, c[0x0][0x144] ;  /* 0x00005100ff1d7b82 */ /* 0x000e700000000800 */
[----:B------:R-:W1:Y:S08]  /*6640*/  LDC R6, c[0x0][0x630] ;  /* 0x00018c00ff067b82 */ /* 0x000e700000000800 */
[----:B---34-:R-:W3:Y:S01]  /*6650*/  LDC.64 R24, c[0x0][0x620] ;  /* 0x00018800ff187b82 */ /* 0x018ee20000000a00 */
[----:B--2---:R-:W-:-:S04]  /*6660*/  ISETP.NE.U32.AND P0, PT, R20, RZ, PT ;  /* 0x000000ff1400720c */ /* 0x004fc80003f05070 */
[----:B------:R-:W-:Y:S02]  /*6670*/  ISETP.NE.AND.EX P0, PT, R21, RZ, PT, P0 ;  /* 0x000000ff1500720c */ /* 0x000fe40003f05300 */
[----:B0-----:R-:W-:-:S05]  /*6680*/  I2FP.F32.U32 R4, R26 ;  /* 0x0000001a00047245 */ /* 0x001fca0000201000 */
[----:B------:R-:W-:-:S04]  /*6690*/  FMUL R4, R4, UR6 ;  /* 0x0000000604047c20 */ /* 0x000fc80008400000 */
[----:B------:R0:W2:Y:S02]  /*66a0*/  F2I.U32.TRUNC.NTZ R27, R4 ;  /* 0x00000004001b7305 */ /* 0x0000a4000020f000 */
[----:B-1----:R-:W-:Y:S05]  /*66b0*/  @!P0 BRA `(.L_x_136) ;  /* 0x0000000000288947 */ /* 0x002fea0003800000 */
[----:B------:R-:W1:Y:S02]  /*66c0*/  LDC R5, c[0x0][0x634] ;  /* 0x00018d00ff057b82 */ /* 0x000e640000000800 */
[----:B-1----:R-:W-:-:S05]  /*66d0*/  IADD3 R17, P0, R2, R5, RZ ;  /* 0x0000000502117210 */ /* 0x002fca0007f1e0ff */
[----:B------:R-:W-:-:S04]  /*66e0*/  IMAD.X R23, RZ, RZ, R3, P0 ;  /* 0x000000ffff177224 */ /* 0x000fc800000e0603 */
[----:B0-----:R-:W-:-:S04]  /*66f0*/  IMAD.WIDE.U32 R4, R23, R20, RZ ;  /* 0x0000001417047225 */ /* 0x001fc800078e00ff */
[----:B------:R-:W-:-:S04]  /*6700*/  IMAD.WIDE.U32 R14, P0, R17, R21, R4 ;  /* 0x00000015110e7225 */ /* 0x000fc80007800004 */
[----:B------:R-:W-:-:S04]  /*6710*/  IMAD.WIDE.U32 R4, R17, R20, RZ ;  /* 0x0000001411047225 */ /* 0x000fc800078e00ff */
[----:B------:R-:W-:Y:S01]  /*6720*/  IMAD.X R17, RZ, RZ, RZ, P0 ;  /* 0x000000ffff117224 */ /* 0x000fe200000e06ff */
[----:B------:R-:W-:Y:S01]  /*6730*/  IADD3 RZ, P0, R5, R14, RZ ;  /* 0x0000000e05ff7210 */ /* 0x000fe20007f1e0ff */
[----:B------:R-:W-:-:S04]  /*6740*/  IMAD.MOV.U32 R16, RZ, RZ, R15 ;  /* 0x000000ffff107224 */ /* 0x000fc800078e000f */
[----:B------:R-:W-:-:S08]  /*6750*/  IMAD.WIDE.U32.X R16, R23, R21, R16, P0 ;  /* 0x0000001517107225 */ /* 0x000fd000000e0410 */
.L_x_136:
[-CC-:B------:R-:W-:Y:S01]  /*6760*/  SHF.R.U64 R22, R16, R6.reuse, R17.reuse ;  /* 0x0000000610167219 */ /* 0x180fe20000001211 */
[----:B------:R-:W1:Y:S01]  /*6770*/  LDC.64 R32, c[0x0][0x640] ;  /* 0x00019000ff207b82 */ /* 0x000e620000000a00 */
[----:B0-----:R-:W-:Y:S01]  /*6780*/  SHF.R.U32.HI R4, RZ, R6, R17 ;  /* 0x00000006ff047219 */ /* 0x001fe20000011611 */
[----:B--2---:R-:W-:Y:S01]  /*6790*/  IMAD.MOV R27, RZ, RZ, -R27 ;  /* 0x000000ffff1b7224 */ /* 0x004fe200078e0a1b */
[----:B------:R-:W-:Y:S01]  /*67a0*/  IADD3 R15, P0, RZ, -R22, RZ ;  /* 0x80000016ff0f7210 */ /* 0x000fe20007f1e0ff */
[----:B------:R-:W-:Y:S01]  /*67b0*/  ULDC UR6, c[0x0][0x154] ;  /* 0x0000550000067ab9 */ /* 0x000fe20000000800 */
[----:B------:R-:W-:Y:S02]  /*67c0*/  IMAD.MOV.U32 R17, RZ, RZ, 0x1 ;  /* 0x00000001ff117424 */ /* 0x000fe400078e00ff */
[----:B------:R-:W-:Y:S01]  /*67d0*/  IMAD R27, R29, R27, R26 ;  /* 0x0000001b1d1b7224 */ /* 0x000fe200078e021a */
[----:B------:R-:W0:Y:S01]  /*67e0*/  LDC R14, c[0x0][0x618] ;  /* 0x00018600ff0e7b82 */ /* 0x000e220000000800 */
[----:B------:R-:W-:-:S04]  /*67f0*/  IMAD.X R5, RZ, RZ, ~R4, P0 ;  /* 0x000000ffff057224 */ /* 0x000fc800000e0e04 */
[-C--:B---3--:R-:W-:Y:S02]  /*6800*/  IMAD R6, R5, R24.reuse, RZ ;  /* 0x0000001805067224 */ /* 0x088fe400078e02ff */
[C---:B------:R-:W-:Y:S01]  /*6810*/  IMAD.WIDE.U32 R4, R15.reuse, R24, R2 ;  /* 0x000000180f047225 */ /* 0x040fe200078e0002 */
[----:B------:R-:W2:Y:S03]  /*6820*/  LDC R16, c[0x0][0x608] ;  /* 0x00018200ff107b82 */ /* 0x000ea60000000800 */
[----:B------:R-:W-:Y:S01]  /*6830*/  IMAD R15, R15, R25, R6 ;  /* 0x000000190f0f7224 */ /* 0x000fe200078e0206 */
[----:B------:R-:W-:-:S03]  /*6840*/  I2FP.F32.U32 R6, R28 ;  /* 0x0000001c00067245 */ /* 0x000fc60000201000 */
[----:B------:R-:W-:Y:S01]  /*6850*/  IMAD.IADD R5, R5, 0x1, R15 ;  /* 0x0000000105057824 */ /* 0x000fe200078e020f */
[----:B------:R-:W3:Y:S01]  /*6860*/  LDC R30, c[0x0][0x658] ;  /* 0x00019600ff1e7b82 */ /* 0x000ee20000000800 */
[----:B-1----:R-:W-:Y:S01]  /*6870*/  ISETP.NE.U32.AND P0, PT, R32, RZ, PT ;  /* 0x000000ff2000720c */ /* 0x002fe20003f05070 */
[----:B------:R-:W-:-:S03]  /*6880*/  IMAD.MOV.U32 R15, RZ, RZ, -0x1 ;  /* 0xffffffffff0f7424 */ /* 0x000fc600078e00ff */
[----:B------:R-:W-:-:S03]  /*6890*/  ISETP.NE.AND.EX P0, PT, R33, RZ, PT, P0 ;  /* 0x000000ff2100720c */ /* 0x000fc60003f05300 */
[----:B------:R-:W1:Y:S01]  /*68a0*/  LDC R25, c[0x0][0x148] ;  /* 0x00005200ff197b82 */ /* 0x000e620000000800 */
[-CC-:B0-----:R-:W-:Y:S02]  /*68b0*/  SHF.R.U64 R20, R4, R14.reuse, R5.reuse ;  /* 0x0000000e04147219 */ /* 0x181fe40000001205 */
[----:B------:R-:W-:Y:S01]  /*68c0*/  SHF.R.U32.HI R5, RZ, R14, R5 ;  /* 0x0000000eff057219 */ /* 0x000fe20000011605 */
[----:B------:R-:W-:-:S04]  /*68d0*/  FMUL R14, R6, UR6 ;  /* 0x00000006060e7c20 */ /* 0x000fc80008400000 */
[----:B------:R-:W0:Y:S01]  /*68e0*/  LDC R26, c[0x0][0x600] ;  /* 0x00018000ff1a7b82 */ /* 0x000e220000000800 */
[----:B------:R4:W0:Y:S01]  /*68f0*/  F2I.U32.TRUNC.NTZ R23, R14 ;  /* 0x0000000e00177305 */ /* 0x000822000020f000 */
[-CC-:B--2---:R-:W-:Y:S02]  /*6900*/  SHF.R.U64 R6, R20, R16.reuse, R5.reuse ;  /* 0x0000001014067219 */ /* 0x184fe40000001205 */
[----:B------:R-:W-:-:S04]  /*6910*/  SHF.R.U32.HI R5, RZ, R16, R5 ;  /* 0x00000010ff057219 */ /* 0x000fc80000011605 */
[----:B------:R-:W2:Y:S01]  /*6920*/  LDC R31, c[0x0][0x648] ;  /* 0x00019200ff1f7b82 */ /* 0x000ea20000000800 */
[-CC-:B---3--:R-:W-:Y:S02]  /*6930*/  SHF.R.U64 R24, R6, R30.reuse, R5.reuse ;  /* 0x0000001e06187219 */ /* 0x188fe40000001205 */
[-C--:B------:R-:W-:Y:S02]  /*6940*/  SHF.L.U32 R15, R15, R30.reuse, RZ ;  /* 0x0000001e0f0f7219 */ /* 0x080fe400000006ff */
[-C--:B------:R-:W-:Y:S01]  /*6950*/  SHF.R.U32.HI R5, RZ, R30.reuse, R5 ;  /* 0x0000001eff057219 */ /* 0x080fe20000011605 */
[----:B------:R-:W-:Y:S01]  /*6960*/  IMAD.MOV.U32 R4, RZ, RZ, R24 ;  /* 0x000000ffff047224 */ /* 0x000fe200078e0018 */
[----:B------:R-:W-:Y:S01]  /*6970*/  SHF.L.U32 R30, R17, R30, RZ ;  /* 0x0000001e111e7219 */ /* 0x000fe200000006ff */
[----:B------:R-:W3:Y:S01]  /*6980*/  LDC R34, c[0x0][0x638] ;  /* 0x00018e00ff227b82 */ /* 0x000ee20000000800 */
[----:B------:R-:W-:-:S07]  /*6990*/  LOP3.LUT R29, RZ, R15, RZ, 0x33, !PT ;  /* 0x0000000fff1d7212 */ /* 0x000fce00078e33ff */
[----:B------:R-:W0:Y:S01]  /*69a0*/  LDC R35, c[0x0][0x610] ;  /* 0x00018400ff237b82 */ /* 0x000e220000000800 */
        /* <DEDUP_REMOVED lines=11> */
.L_x_137:
[----:B--2---:R-:W-:Y:S01]  /*6a60*/  SHF.R.U64 R4, R4, R31, R5 ;  /* 0x0000001f04047219 */ /* 0x004fe20000001205 */
[----:B0-----:R-:W-:Y:S01]  /*6a70*/  VIADD R17, R26, 0xffffffff ;  /* 0xffffffff1a117836 */ /* 0x001fe20000000000 */
[----:B------:R-:W-:Y:S01]  /*6a80*/  LOP3.LUT R15, R6, R29, RZ, 0xc0, !PT ;  /* 0x0000001d060f7212 */ /* 0x000fe200078ec0ff */
[----:B------:R-:W-:Y:S02]  /*6a90*/  IMAD.MOV R23, RZ, RZ, -R23 ;  /* 0x000000ffff177224 */ /* 0x000fe400078e0a17 */
[----:B------:R-:W-:Y:S02]  /*6aa0*/  IMAD.MOV R5, RZ, RZ, -R4 ;  /* 0x000000ffff057224 */ /* 0x000fe400078e0a04 */
[----:B------:R-:W-:Y:S01]  /*6ab0*/  IMAD R6, R30, R4, R15 ;  /* 0x000000041e067224 */ /* 0x000fe200078e020f */
[----:B------:R-:W-:Y:S01]  /*6ac0*/  LOP3.LUT R15, R20, R17, RZ, 0xc0, !PT ;  /* 0x00000011140f7212 */ /* 0x000fe200078ec0ff */
[----:B-1----:R-:W-:Y:S02]  /*6ad0*/  @P2 IMAD R27, R25, R23, R28 ;  /* 0x00000017191b2224 */ /* 0x002fe400078e021c */
[----:B---3--:R-:W-:-:S02]  /*6ae0*/  IMAD R4, R5, R34, R24 ;  /* 0x0000002205047224 */ /* 0x008fc400078e0218 */
[----:B------:R-:W-:Y:S02]  /*6af0*/  IMAD R6, R6, R35, R27 ;  /* 0x0000002306067224 */ /* 0x000fe400078e021b */
[----:B------:R-:W-:Y:S02]  /*6b00*/  IMAD R15, R4, R26, R15 ;  /* 0x0000001a040f7224 */ /* 0x000fe400078e020f */
[----:B------:R-:W-:Y:S02]  /*6b10*/  IMAD.MOV.U32 R14, RZ, RZ, 0x1 ;  /* 0x00000001ff0e7424 */ /* 0x000fe400078e00ff */
[----:B------:R-:W-:Y:S01]  /*6b20*/  IMAD.MOV.U32 R4, RZ, RZ, R22 ;  /* 0x000000ffff047224 */ /* 0x000fe200078e0016 */
[----:B------:R-:W-:Y:S02]  /*6b30*/  SEL R5, R15, R6, !P2 ;  /* 0x000000060f057207 */ /* 0x000fe40005000000 */
[----:B------:R-:W-:-:S07]  /*6b40*/  SEL R6, R6, R15, !P2 ;  /* 0x0000000f06067207 */ /* 0x000fce0005000000 */
.L_x_135:
[----:B------:R-:W-:Y:S02]  /*6b50*/  LOP3.LUT P0, RZ, R14, 0xff, RZ, 0xc0, !PT ;  /* 0x000000ff0eff7812 */ /* 0x000fe4000780c0ff */
[----:B------:R-:W-:-:S11]  /*6b60*/  LOP3.LUT R116, R116, 0x1, RZ, 0x3c, !PT ;  /* 0x0000000174747812 */ /* 0x000fd600078e3cff */
[----:B------:R-:W-:Y:S05]  /*6b70*/  @P0 BRA `(.L_x_138) ;  /* 0xffffffa8005c0947 */ /* 0x000fea000383ffff */
[----:B------:R-:W-:Y:S05]  /*6b80*/  EXIT ;  /* 0x000000000000794d */ /* 0x000fea0003800000 */
.L_x_14:
[----:B------:R-:W-:-:S08]  /*6b90*/  ISETP.NE.AND P0, PT, R20, RZ, PT ;  /* 0x000000ff1400720c */ /* 0x000fd00003f05270 */
[----:B-----5:R-:W0:-:S00]  /*6ba0*/  USETMAXREG.DEALLOC.CTAPOOL 0x28 ;  /* 0x00000028000079c8 */ /* 0x020e0000080e0500 */
[----:B------:R-:W-:Y:S05]  /*6bb0*/  @P0 EXIT ;  /* 0x000000000000094d */ /* 0x000fea0003800000 */
[----:B0-----:R-:W-:Y:S01]  /*6bc0*/  LOP3.LUT P0, RZ, R16, 0xff, RZ, 0xc0, !PT ;  /* 0x000000ff10ff7812 */ /* 0x001fe2000780c0ff */
[----:B------:R-:W-:Y:S02]  /*6bd0*/  IMAD.MOV.U32 R12, RZ, RZ, 0x1 ;  /* 0x00000001ff0c7424 */ /* 0x000fe400078e00ff */
[----:B------:R-:W-:-:S10]  /*6be0*/  IMAD.MOV.U32 R15, RZ, RZ, RZ ;  /* 0x000000ffff0f7224 */ /* 0x000fd400078e00ff */
[----:B------:R-:W-:Y:S05]  /*6bf0*/  @!P0 BRA `(.L_x_139) ;  /* 0x0000000c00088947 */ /* 0x000fea0003800000 */
[----:B------:R-:W-:Y:S01]  /*6c00*/  LOP3.LUT P0, RZ, R11, 0x1f, RZ, 0xc0, !PT ;  /* 0x0000001f0bff7812 */ /* 0x000fe2000780c0ff */
[----:B------:R-:W-:Y:S01]  /*6c10*/  ULDC UR5, c[0x0][0x658] ;  /* 0x0001960000057ab9 */ /* 0x000fe20000000800 */
[----:B------:R-:W-:Y:S01]  /*6c20*/  UMOV UR6, 0xffffffff ;  /* 0xffffffff00067882 */ /* 0x000fe20000000000 */
[----:B------:R-:W-:Y:S01]  /*6c30*/  BSSY B0, `(.L_x_139) ;  /* 0x00000be000007945 */ /* 0x000fe20003800000 */
[----:B------:R-:W-:Y:S01]  /*6c40*/  USHF.L.U32 UR6, UR6, UR5, URZ ;  /* 0x0000000506067299 */ /* 0x000fe2000800063f */
[C---:B------:R-:W-:Y:S01]  /*6c50*/  ISETP.NE.AND P3, PT, R10.reuse, RZ, PT ;  /* 0x000000ff0a00720c */ /* 0x040fe20003f65270 */
[----:B------:R-:W-:Y:S01]  /*6c60*/  IMAD.MOV.U32 R14, RZ, RZ, 0x1 ;  /* 0x00000001ff0e7424 */ /* 0x000fe200078e00ff */
[----:B------:R-:W-:Y:S01]  /*6c70*/  ISETP.NE.OR P0, PT, R10, RZ, !P0 ;  /* 0x000000ff0a00720c */ /* 0x000fe20004705670 */
[----:B------:R-:W-:Y:S01]  /*6c80*/  IMAD.MOV.U32 R12, RZ, RZ, 0x1 ;  /* 0x00000001ff0c7424 */ /* 0x000fe200078e00ff */
[----:B------:R-:W-:Y:S01]  /*6c90*/  LOP3.LUT R13, R7, 0x2, RZ, 0xfc, !PT ;  /* 0x00000002070d7812 */ /* 0x000fe200078efcff */
[----:B------:R-:W-:Y:S01]  /*6ca0*/  IMAD.MOV.U32 R15, RZ, RZ, RZ ;  /* 0x000000ffff0f7224 */ /* 0x000fe200078e00ff */
[----:B------:R-:W-:Y:S01]  /*6cb0*/  ULDC UR4, c[0x0][0x600] ;  /* 0x0001800000047ab9 */ /* 0x000fe20000000800 */
[----:B------:R-:W-:Y:S01]  /*6cc0*/  UMOV UR7, 0x1 ;  /* 0x0000000100077882 */ /* 0x000fe20000000000 */
[----:B------:R-:W-:-:S02]  /*6cd0*/  UIADD3 UR22, UR13, 0x1, URZ ;  /* 0x000000010d167890 */ /* 0x000fc4000fffe03f */
[----:B------:R-:W-:Y:S02]  /*6ce0*/  UIADD3 UR16, UR4, -0x1, URZ ;  /* 0xffffffff04107890 */ /* 0x000fe4000fffe03f */
[----:B------:R-:W-:Y:S02]  /*6cf0*/  USHF.L.U32 UR18, UR7, UR5, URZ ;  /* 0x0000000507127299 */ /* 0x000fe4000800063f */
[----:B------:R-:W-:Y:S01]  /*6d00*/  ULOP3.LUT UR17, URZ, UR6, URZ, 0x33, !UPT ;  /* 0x000000063f117292 */ /* 0x000fe2000f8e333f */
[----:B------:R-:W-:-:S11]  /*6d10*/  ULDC.64 UR20, c[0x0][0x198] ;  /* 0x0000660000147ab9 */ /* 0x000fd60000000a00 */
.L_x_151:
[----:B------:R-:W-:-:S03]  /*6d20*/  UMOV UR4, 0xffffffff ;  /* 0xffffffff00047882 */ /* 0x000fc60000000000 */
[----:B------:R-:W-:Y:S05]  /*6d30*/  BRA.DIV UR4, `(.L_x_140) ;  /* 0x0000001204d47947 */ /* 0x000fea000b800000 */
[----:B------:R-:W-:-:S13]  /*6d40*/  ELECT P1, URZ, PT ;  /* 0x00000000003f782f */ /* 0x000fda0003820000 */
.L_x_171:
[----:B------:R-:W0:Y:S01]  /*6d50*/  LDC R10, c[0x0][0x28c] ;  /* 0x0000a300ff0a7b82 */ /* 0x000e220000000800 */
[----:B------:R-:W-:Y:S01]  /*6d60*/  BSSY B1, `(.L_x_141) ;  /* 0x0000037000017945 */ /* 0x000fe20003800000 */
[----:B0-----:R-:W-:-:S13]  /*6d70*/  ISETP.LT.OR P1, PT, R10, 0x1, !P1 ;  /* 0x000000010a00780c */ /* 0x001fda0004f21670 */
[----:B------:R-:W-:Y:S05]  /*6d80*/  @P1 BRA `(.L_x_142) ;  /* 0x0000000000d01947 */ /* 0x000fea0003800000 */
[----:B------:R-:W-:Y:S02]  /*6d90*/  IMAD R16, R5, 0x60, RZ ;  /* 0x0000006005107824 */ /* 0x000fe400078e02ff */
[----:B------:R-:W-:Y:S02]  /*6da0*/  IMAD.SHL.U32 R17, R6, 0x40, RZ ;  /* 0x0000004006117824 */ /* 0x000fe400078e00ff */
[----:B------:R-:W-:Y:S02]  /*6db0*/  IMAD.MOV.U32 R18, RZ, RZ, RZ ;  /* 0x000000ffff127224 */ /* 0x000fe400078e00ff */
[----:B------:R-:W-:Y:S02]  /*6dc0*/  IMAD.U32 R20, RZ, RZ, UR22 ;  /* 0x00000016ff147e24 */ /* 0x000fe4000f8e00ff */
[----:B------:R-:W-:Y:S02]  /*6dd0*/  IMAD.MOV.U32 R5, RZ, RZ, R12 ;  /* 0x000000ffff057224 */ /* 0x000fe400078e000c */
[----:B------:R-:W-:-:S07]  /*6de0*/  IMAD.MOV.U32 R6, RZ, RZ, R15 ;  /* 0x000000ffff067224 */ /* 0x000fce00078e000f */
.L_x_146:
[----:B------:R-:W0:Y:S01]  /*6df0*/  S2R R11, SR_CgaCtaId ;  /* 0x00000000000b7919 */ /* 0x000e220000008800 */
[----:B------:R-:W-:-:S04]  /*6e00*/  MOV R10, 0x400 ;  /* 0x00000400000a7802 */ /* 0x000fc80000000f00 */
[----:B0-----:R-:W-:Y:S02]  /*6e10*/  LEA R21, R11, R10, 0x18 ;  /* 0x0000000a0b157211 */ /* 0x001fe400078ec0ff */
[----:B------:R-:W-:Y:S01]  /*6e20*/  SHF.L.U32 R10, R5, 0x1f, RZ ;  /* 0x0000001f050a7819 */ /* 0x000fe200000006ff */
[----:B------:R-:W0:Y:S02]  /*6e30*/  @!P3 LDC R11, c[0x0][0x500] ;  /* 0x00014000ff0bbb82 */ /* 0x000e240000000800 */
[----:B------:R-:W-:-:S04]  /*6e40*/  IMAD R19, R6, 0x8, R21 ;  /* 0x0000000806137824 */ /* 0x000fc800078e0215 */
[----:B------:R-:W1:Y:S02]  /*6e50*/  SYNCS.PHASECHK.TRANS64.TRYWAIT P1, [R19+URZ+0x58], R10 ;  /* 0x0000580a130075a7 */ /* 0x000e64000802017f */
[----:B-1----:R-:W-:Y:S05]  /*6e60*/  @!P1 BRA `(.L_x_143) ;  /* 0x0000001000a89947 */ /* 0x002fea0003800000 */
.L_x_172:
[----:B-1----:R-:W-:Y:S01]  /*6e70*/  PRMT R10, R13, 0x9910, RZ ;  /* 0x000099100d0a7816 */ /* 0x002fe200000000ff */
[----:B0-----:R0:W-:Y:S03]  /*6e80*/  @!P3 SYNCS.ARRIVE.TRANS64 RZ, [R19+URZ], R11 ;  /* 0x0000000b13ffb9a7 */ /* 0x0011e6000800003f */
[----:B------:R-:W-:-:S13]  /*6e90*/  ISETP.NE.AND P1, PT, R10, 0x2, PT ;  /* 0x000000020a00780c */ /* 0x000fda0003f25270 */
[----:B0-----:R-:W-:Y:S05]  /*6ea0*/  @P1 BRA `(.L_x_144) ;  /* 0x0000000000041947 */ /* 0x001fea0003800000 */
[----:B------:R-:W-:Y:S01]  /*6eb0*/  BPT.TRAP 0x1 ;  /* 0x000000040000795c */ /* 0x000fe20000300000 */
.L_x_144:
[----:B------:R-:W-:Y:S05]  /*6ec0*/  @P0 BRA `(.L_x_145) ;  /* 0x0000000000040947 */ /* 0x000fea0003800000 */
[----:B------:R-:W-:Y:S01]  /*6ed0*/  BPT.TRAP 0x1 ;  /* 0x000000040000795c */ /* 0x000fe20000300000 */
.L_x_145:
[C-C-:B------:R-:W-:Y:S01]  /*6ee0*/  IMAD R10, R6.reuse, 0x2000, R21.reuse ;  /* 0x00002000060a7824 */ /* 0x140fe200078e0215 */
[----:B------:R-:W-:Y:S01]  /*6ef0*/  R2UR UR9, R19 ;  /* 0x00000000130972ca */ /* 0x000fe200000e0000 */
[----:B------:R-:W-:Y:S01]  /*6f00*/  IMAD R21, R6, 0x3000, R21 ;  /* 0x0000300006157824 */ /* 0x000fe200078e0215 */
[----:B------:R-:W-:Y:S01]  /*6f10*/  UIADD3 UR4, UP0, UR20, 0xf0, URZ ;  /* 0x000000f014047890 */ /* 0x000fe2000ff1e03f */
[----:B------:R-:W-:Y:S01]  /*6f20*/  VIADD R20, R20, 0xffffffff ;  /* 0xffffffff14147836 */ /* 0x000fe20000000000 */
[----:B------:R-:W-:Y:S01]  /*6f30*/  R2UR UR5, R10 ;  /* 0x000000000a0572ca */ /* 0x000fe200000e0000 */
[----:B------:R-:W-:Y:S01]  /*6f40*/  UIADD3 UR24, UP1, UR20, 0x1f0, URZ ;  /* 0x000001f014187890 */ /* 0x000fe2000ff3e03f */
[----:B------:R-:W-:Y:S01]  /*6f50*/  R2UR UR8, R21 ;  /* 0x00000000150872ca */ /* 0x000fe200000e0000 */
[----:B------:R-:W-:Y:S01]  /*6f60*/  VIADD R6, R6, 0x1 ;  /* 0x0000000106067836 */ /* 0x000fe20000000000 */
[----:B------:R-:W-:Y:S01]  /*6f70*/  R2UR UR11, R17 ;  /* 0x00000000110b72ca */ /* 0x000fe200000e0000 */
[----:B------:R-:W-:Y:S01]  /*6f80*/  UIADD3.X UR25, URZ, UR21, URZ, UP1, !UPT ;  /* 0x000000153f197290 */ /* 0x000fe20008ffe43f */
[----:B------:R-:W-:Y:S01]  /*6f90*/  R2UR UR10, R18 ;  /* 0x00000000120a72ca */ /* 0x000fe200000e0000 */
[----:B------:R-:W-:Y:S01]  /*6fa0*/  UMOV UR6, 0x0 ;  /* 0x0000000000067882 */ /* 0x000fe20000000000 */
[----:B------:R-:W-:Y:S01]  /*6fb0*/  R2UR UR12, R4 ;  /* 0x00000000040c72ca */ /* 0x000fe200000e0000 */
[----:B------:R-:W-:Y:S01]  /*6fc0*/  UMOV UR7, 0x10000000 ;  /* 0x1000000000077882 */ /* 0x000fe20000000000 */
[----:B------:R-:W-:Y:S01]  /*6fd0*/  R2UR UR19, R16 ;  /* 0x00000000101372ca */ /* 0x000fe200000e0000 */
[----:B------:R-:W-:Y:S01]  /*6fe0*/  VIADD R18, R18, 0x80 ;  /* 0x0000008012127836 */ /* 0x000fe20000000000 */
[----:B------:R-:W-:Y:S01]  /*6ff0*/  ISETP.GT.AND P4, PT, R20, 0x1, PT ;  /* 0x000000011400780c */ /* 0x000fe20003f84270 */
[----:B------:R-:W-:Y:S01]  /*7000*/  UIADD3 UR14, UR5, 0x180, URZ ;  /* 0x00000180050e7890 */ /* 0x000fe2000fffe03f */
[----:B------:R-:W-:Y:S01]  /*7010*/  ISETP.NE.AND P1, PT, R6, 0xb, PT ;  /* 0x0000000b0600780c */ /* 0x000fe20003f25270 */
[----:B------:R-:W-:-:S02]  /*7020*/  UIADD3.X UR5, URZ, UR21, URZ, UP0, !UPT ;  /* 0x000000153f057290 */ /* 0x000fc400087fe43f */
[----:B------:R-:W-:Y:S01]  /*7030*/  UIADD3 UR15, UR8, 0x16180, URZ ;  /* 0x00016180080f7890 */ /* 0x000fe2000fffe03f */
[----:B------:R-:W-:Y:S02]  /*7040*/  SEL R10, RZ, 0x1, P1 ;  /* 0x00000001ff0a7807 */ /* 0x000fe40000800000 */
[----:B------:R-:W-:Y:S01]  /*7050*/  UMOV UR8, UR14 ;  /* 0x0000000e00087c82 */ /* 0x000fe20008000000 */
[----:B------:R-:W-:Y:S02]  /*7060*/  SEL R6, R6, RZ, P1 ;  /* 0x000000ff06067207 */ /* 0x000fe40000800000 */
[----:B------:R-:W-:Y:S01]  /*7070*/  LOP3.LUT R5, R5, R10, RZ, 0x3c, !PT ;  /* 0x0000000a05057212 */ /* 0x000fe200078e3cff */
[----:B------:R0:W-:Y:S02]  /*7080*/  UTMALDG.3D [UR8], [UR4], desc[UR6] ;  /* 0x00000608040075b4 */ /* 0x0001e40008011000 */
[----:B0-----:R-:W-:Y:S01]  /*7090*/  UMOV UR8, UR15 ;  /* 0x0000000f00087c82 */ /* 0x001fe20008000000 */
[----:B------:R-:W-:-:S02]  /*70a0*/  UMOV UR11, UR19 ;  /* 0x00000013000b7c82 */ /* 0x000fc40008000000 */
[----:B------:R0:W-:Y:S02]  /*70b0*/  UTMALDG.3D [UR8], [UR24], desc[UR6] ;  /* 0x00000608180075b4 */ /* 0x0001e40008011000 */
[----:B0-----:R-:W-:Y:S05]  /*70c0*/  @P4 BRA `(.L_x_146) ;  /* 0xfffffffc00484947 */ /* 0x001fea000383ffff */
.L_x_142:
[----:B------:R-:W-:Y:S05]  /*70d0*/  BSYNC B1 ;  /* 0x0000000000017941 */ /* 0x000fea0003800000 */
.L_x_141:
[----:B------:R-:W-:Y:S01]  /*70e0*/  LOP3.LUT P5, RZ, R14, 0xff, RZ, 0xc0, !PT ;  /* 0x000000ff0eff7812 */ /* 0x000fe200078ac0ff */
[----:B------:R-:W-:Y:S01]  /*70f0*/  VIADD R6, R15, UR13 ;  /* 0x0000000d0f067c36 */ /* 0x000fe20008000000 */
[----:B------:R-:W-:Y:S01]  /*7100*/  ULDC.64 UR4, c[0x0][0x650] ;  /* 0x0001940000047ab9 */ /* 0x000fe20000000a00 */
[----:B------:R-:W-:Y:S01]  /*7110*/  IMAD.U32 R11, RZ, RZ, UR13 ;  /* 0x0000000dff0b7e24 */ /* 0x000fe2000f8e00ff */
[----:B------:R-:W-:Y:S01]  /*7120*/  UISETP.GE.U32.AND UP0, UPT, UR13, 0xb, UPT ;  /* 0x0000000b0d00788c */ /* 0x000fe2000bf06070 */
[----:B------:R-:W-:Y:S01]  /*7130*/  BSSY B1, `(.L_x_147) ;  /* 0x000006b000017945 */ /* 0x000fe20003800000 */
[----:B------:R-:W-:Y:S02]  /*7140*/  ISETP.GT.U32.AND P1, PT, R6, 0xa, PT ;  /* 0x0000000a0600780c */ /* 0x000fe40003f24070 */
[----:B------:R-:W-:Y:S02]  /*7150*/  PRMT R14, RZ, 0x7610, R14 ;  /* 0x00007610ff0e7816 */ /* 0x000fe4000000000e */
[----:B------:R-:W-:-:S02]  /*7160*/  ISETP.LT.U32.AND P1, PT, R11, 0xb, P1 ;  /* 0x0000000b0b00780c */ /* 0x000fc40000f21070 */
[----:B------:R-:W-:Y:S01]  /*7170*/  PLOP3.LUT P4, PT, PT, PT, UP0, 0x80, 0x0 ;  /* 0x000000000000781c */ /* 0x000fe20003f8f008 */
[----:B------:R-:W0:Y:S01]  /*7180*/  @P5 S2R R5, SR_CgaCtaId ;  /* 0x0000000000055919 */ /* 0x000e220000008800 */
[----:B------:R-:W-:-:S04]  /*7190*/  @P5 MOV R4, 0x400 ;  /* 0x0000040000045802 */ /* 0x000fc80000000f00 */
[----:B0-----:R-:W-:Y:S01]  /*71a0*/  @P5 LEA R10, R5, R4, 0x18 ;  /* 0x00000004050a5211 */ /* 0x001fe200078ec0ff */
[----:B------:R-:W-:-:S03]  /*71b0*/  IMAD.WIDE.U32 R4, R6, -0x45d1745d, RZ ;  /* 0xba2e8ba306047825 */ /* 0x000fc600078e00ff */
[----:B------:R0:W-:Y:S01]  /*71c0*/  @P5 SYNCS.ARRIVE.TRANS64.A1T0 RZ, [R10+URZ+0xe8], RZ ;  /* 0x0000e8ff0aff59a7 */ /* 0x0001e2000810003f */
[----:B------:R-:W-:Y:S01]  /*71d0*/  IADD3 R2, P5, R2, R8, RZ ;  /* 0x0000000802027210 */ /* 0x000fe20007fbe0ff */
[----:B------:R-:W-:Y:S01]  /*71e0*/  IMAD.MOV.U32 R4, RZ, RZ, -0x1 ;  /* 0xffffffffff047424 */ /* 0x000fe200078e00ff */
[----:B------:R-:W-:Y:S02]  /*71f0*/  SHF.R.U32.HI R11, RZ, 0x3, R5 ;  /* 0x00000003ff0b7819 */ /* 0x000fe40000011605 */
[----:B------:R-:W-:Y:S01]  /*7200*/  SEL R5, RZ, 0x1, !P1 ;  /* 0x00000001ff057807 */ /* 0x000fe20004800000 */
[----:B------:R-:W-:Y:S01]  /*7210*/  IMAD.X R3, R3, 0x1, R0, P5 ;  /* 0x0000000103037824 */ /* 0x000fe200028e0600 */
[----:B------:R-:W-:Y:S01]  /*7220*/  ISETP.GE.U32.AND P1, PT, R2, UR4, PT ;  /* 0x0000000402007c0c */ /* 0x000fe2000bf26070 */
[----:B------:R-:W-:Y:S01]  /*7230*/  IMAD R15, R11, -0xb, R6 ;  /* 0xfffffff50b0f7824 */ /* 0x000fe200078e0206 */
[----:B------:R-:W-:Y:S01]  /*7240*/  LOP3.LUT R12, R12, R5, RZ, 0x3c, !PT ;  /* 0x000000050c0c7212 */ /* 0x000fe200078e3cff */
[----:B------:R-:W-:Y:S01]  /*7250*/  IMAD.MOV.U32 R6, RZ, RZ, -0x1 ;  /* 0xffffffffff067424 */ /* 0x000fe200078e00ff */
[----:B------:R-:W-:Y:S01]  /*7260*/  ISETP.GE.U32.AND.EX P1, PT, R3, UR5, PT, P1 ;  /* 0x0000000503007c0c */ /* 0x000fe2000bf26110 */
[----:B------:R-:W-:Y:S01]  /*7270*/  IMAD.MOV.U32 R5, RZ, RZ, -0x1 ;  /* 0xffffffffff057424 */ /* 0x000fe200078e00ff */
[----:B------:R-:W-:-:S02]  /*7280*/  @P4 LOP3.LUT R12, R12, 0x1, R11, 0x78, !PT ;  /* 0x000000010c0c4812 */ /* 0x000fc400078e780b */
[----:B0-----:R-:W-:-:S09]  /*7290*/  PRMT R10, RZ, 0x7610, R10 ;  /* 0x00007610ff0a7816 */ /* 0x001fd2000000000a */
[----:B------:R-:W-:Y:S05]  /*72a0*/  @P1 BRA `(.L_x_148) ;  /* 0x00000004004c1947 */ /* 0x000fea0003800000 */
[----:B------:R-:W0:Y:S01]  /*72b0*/  S2R R17, SR_CTAID.X ;  /* 0x0000000000117919 */ /* 0x000e220000002500 */
[----:B------:R-:W-:Y:S01]  /*72c0*/  ULDC.64 UR4, c[0x0][0x628] ;  /* 0x00018a0000047ab9 */ /* 0x000fe20000000a00 */
[----:B------:R-:W1:Y:S01]  /*72d0*/  LDC R18, c[0x0][0x144] ;  /* 0x00005100ff127b82 */ /* 0x000e620000000800 */
[----:B------:R-:W-:Y:S01]  /*72e0*/  ISETP.NE.U32.AND P1, PT, RZ, UR4, PT ;  /* 0x00000004ff007c0c */ /* 0x000fe2000bf25070 */
[----:B------:R-:W2:Y:S01]  /*72f0*/  S2R R6, SR_CTAID.Y ;  /* 0x0000000000067919 */ /* 0x000ea20000002600 */
[----:B------:R-:W-:Y:S01]  /*7300*/  ULDC UR6, c[0x0][0x150] ;  /* 0x0000540000067ab9 */ /* 0x000fe20000000800 */
[----:B------:R-:W-:Y:S01]  /*7310*/  ULDC UR7, c[0x0][0x630] ;  /* 0x00018c0000077ab9 */ /* 0x000fe20000000800 */
[----:B------:R-:W-:Y:S01]  /*7320*/  ISETP.NE.AND.EX P1, PT, RZ, UR5, PT, P1 ;  /* 0x00000005ff007c0c */ /* 0x000fe2000bf25310 */
[----:B------:R-:W-:Y:S01]  /*7330*/  IMAD.MOV.U32 R4, RZ, RZ, R2 ;  /* 0x000000ffff047224 */ /* 0x000fe200078e0002 */
[----:B0-----:R-:W-:-:S05]  /*7340*/  I2FP.F32.U32 R5, R17 ;  /* 0x0000001100057245 */ /* 0x001fca0000201000 */
[----:B------:R-:W-:Y:S01]  /*7350*/  FMUL R20, R5, UR6 ;  /* 0x0000000605147c20 */ /* 0x000fe20008400000 */
[----:B------:R-:W-:-:S05]  /*7360*/  IMAD.MOV.U32 R5, RZ, RZ, R3 ;  /* 0x000000ffff057224 */ /* 0x000fca00078e0003 */
[----:B--2---:R-:W-:Y:S05]  /*7370*/  @!P1 BRA `(.L_x_149) ;  /* 0x0000000000289947 */ /* 0x004fea0003800000 */
[----:B------:R-:W-:Y:S02]  /*7380*/  ULDC UR6, c[0x0][0x634] ;  /* 0x00018d0000067ab9 */ /* 0x000fe40000000800 */
[----:B------:R-:W-:-:S05]  /*7390*/  IADD3 R5, P1, R2, UR6, RZ ;  /* 0x0000000602057c10 */ /* 0x000fca000ff3e0ff */
[----:B------:R-:W-:-:S04]  /*73a0*/  IMAD.X R19, RZ, RZ, R3, P1 ;  /* 0x000000ffff137224 */ /* 0x000fc800008e0603 */
[----:B------:R-:W-:-:S04]  /*73b0*/  IMAD.WIDE.U32 R10, R19, UR4, RZ ;  /* 0x00000004130a7c25 */ /* 0x000fc8000f8e00ff */
[----:B------:R-:W-:-:S04]  /*73c0*/  IMAD.WIDE.U32 R10, P1, R5, UR5, R10 ;  /* 0x00000005050a7c25 */ /* 0x000fc8000f82000a */
[----:B------:R-:W-:-:S04]  /*73d0*/  IMAD.WIDE.U32 R4, R5, UR4, RZ ;  /* 0x0000000405047c25 */ /* 0x000fc8000f8e00ff */
[----:B------:R-:W-:Y:S01]  /*73e0*/  IMAD.MOV.U32 R4, RZ, RZ, R11 ;  /* 0x000000ffff047224 */ /* 0x000fe200078e000b */
[----:B------:R-:W-:Y:S01]  /*73f0*/  IADD3 RZ, P4, R5, R10, RZ ;  /* 0x0000000a05ff7210 */ /* 0x000fe20007f9e0ff */
[----:B------:R-:W-:-:S04]  /*7400*/  IMAD.X R5, RZ, RZ, RZ, P1 ;  /* 0x000000ffff057224 */ /* 0x000fc800008e06ff */
[----:B------:R-:W-:-:S08]  /*7410*/  IMAD.WIDE.U32.X R4, R19, UR5, R4, P4 ;  /* 0x0000000513047c25 */ /* 0x000fd0000a0e0404 */
.L_x_149:
[--C-:B------:R-:W-:Y:S01]  /*7420*/  SHF.R.U64 R16, R4, UR7, R5.reuse ;  /* 0x0000000704107c19 */ /* 0x100fe20008001205 */
[----:B------:R-:W0:Y:S01]  /*7430*/  F2I.U32.TRUNC.NTZ R20, R20 ;  /* 0x0000001400147305 */ /* 0x000e22000020f000 */
[----:B------:R-:W-:Y:S01]  /*7440*/  SHF.R.U32.HI R4, RZ, UR7, R5 ;  /* 0x00000007ff047c19 */ /* 0x000fe20008011605 */
[----:B------:R-:W-:Y:S01]  /*7450*/  ULDC.64 UR4, c[0x0][0x620] ;  /* 0x0001880000047ab9 */ /* 0x000fe20000000a00 */
[----:B------:R-:W-:Y:S01]  /*7460*/  IADD3 R11, P1, RZ, -R16, RZ ;  /* 0x80000010ff0b7210 */ /* 0x000fe20007f3e0ff */
[----:B------:R-:W-:Y:S01]  /*7470*/  ULDC.64 UR6, c[0x0][0x640] ;  /* 0x0001900000067ab9 */ /* 0x000fe20000000a00 */
[----:B------:R-:W2:Y:S03]  /*7480*/  LDC R21, c[0x0][0x148] ;  /* 0x00005200ff157b82 */ /* 0x000ea60000000800 */
[----:B------:R-:W-:Y:S01]  /*7490*/  IMAD.X R4, RZ, RZ, ~R4, P1 ;  /* 0x000000ffff047224 */ /* 0x000fe200008e0e04 */
[----:B------:R-:W-:-:S03]  /*74a0*/  ISETP.NE.U32.AND P1, PT, RZ, UR6, PT ;  /* 0x00000006ff007c0c */ /* 0x000fc6000bf25070 */
[----:B------:R-:W-:Y:S01]  /*74b0*/  IMAD R10, R4, UR4, RZ ;  /* 0x00000004040a7c24 */ /* 0x000fe2000f8e02ff */
[----:B------:R-:W-:Y:S01]  /*74c0*/  ISETP.NE.AND.EX P1, PT, RZ, UR7, PT, P1 ;  /* 0x00000007ff007c0c */ /* 0x000fe2000bf25310 */
[----:B------:R-:W-:Y:S01]  /*74d0*/  IMAD.WIDE.U32 R4, R11, UR4, R2 ;  /* 0x000000040b047c25 */ /* 0x000fe2000f8e0002 */
[----:B------:R-:W-:-:S03]  /*74e0*/  ULDC UR4, c[0x0][0x618] ;  /* 0x0001860000047ab9 */ /* 0x000fc60000000800 */
[----:B------:R-:W-:Y:S01]  /*74f0*/  IMAD R11, R11, UR5, R10 ;  /* 0x000000050b0b7c24 */ /* 0x000fe2000f8e020a */
[----:B------:R-:W-:Y:S01]  /*7500*/  ULDC UR5, c[0x0][0x154] ;  /* 0x0000550000057ab9 */ /* 0x000fe20000000800 */
[----:B0-----:R-:W-:Y:S02]  /*7510*/  IMAD.MOV R10, RZ, RZ, -R20 ;  /* 0x000000ffff0a7224 */ /* 0x001fe400078e0a14 */
[----:B------:R-:W-:Y:S02]  /*7520*/  IMAD.IADD R5, R5, 0x1, R11 ;  /* 0x0000000105057824 */ /* 0x000fe400078e020b */
[----:B-1----:R-:W-:Y:S01]  /*7530*/  IMAD R17, R18, R10, R17 ;  /* 0x0000000a12117224 */ /* 0x002fe200078e0211 */
[----:B------:R-:W-:Y:S02]  /*7540*/  I2FP.F32.U32 R10, R6 ;  /* 0x00000006000a7245 */ /* 0x000fe40000201000 */
[--C-:B------:R-:W-:Y:S02]  /*7550*/  SHF.R.U64 R18, R4, UR4, R5.reuse ;  /* 0x0000000404127c19 */ /* 0x100fe40008001205 */
[----:B------:R-:W-:Y:S01]  /*7560*/  SHF.R.U32.HI R5, RZ, UR4, R5 ;  /* 0x00000004ff057c19 */ /* 0x000fe20008011605 */
[----:B------:R-:W-:Y:S01]  /*7570*/  FMUL R10, R10, UR5 ;  /* 0x000000050a0a7c20 */ /* 0x000fe20008400000 */
[----:B------:R-:W-:-:S02]  /*7580*/  ULDC UR4, c[0x0][0x608] ;  /* 0x0001820000047ab9 */ /* 0x000fc40000000800 */
[--C-:B------:R-:W-:Y:S01]  /*7590*/  SHF.R.U64 R20, R18, UR4, R5.reuse ;  /* 0x0000000412147c19 */ /* 0x100fe20008001205 */
[----:B------:R0:W1:Y:S01]  /*75a0*/  F2I.U32.TRUNC.NTZ R22, R10 ;  /* 0x0000000a00167305 */ /* 0x000062000020f000 */
[----:B------:R-:W-:Y:S01]  /*75b0*/  SHF.R.U32.HI R5, RZ, UR4, R5 ;  /* 0x00000004ff057c19 */ /* 0x000fe20008011605 */
[----:B------:R-:W-:-:S03]  /*75c0*/  ULDC UR4, c[0x0][0x658] ;  /* 0x0001960000047ab9 */ /* 0x000fc60000000800 */
[--C-:B------:R-:W-:Y:S02]  /*75d0*/  SHF.R.U64 R19, R20, UR4, R5.reuse ;  /* 0x0000000414137c19 */ /* 0x100fe40008001205 */
[----:B------:R-:W-:-:S03]  /*75e0*/  SHF.R.U32.HI R23, RZ, UR4, R5 ;  /* 0x00000004ff177c19 */ /* 0x000fc60008011605 */
[----:B------:R-:W-:Y:S02]  /*75f0*/  IMAD.MOV.U32 R4, RZ, RZ, R19 ;  /* 0x000000ffff047224 */ /* 0x000fe400078e0013 */
[----:B------:R-:W-:Y:S01]  /*7600*/  IMAD.MOV.U32 R5, RZ, RZ, R23 ;  /* 0x000000ffff057224 */ /* 0x000fe200078e0017 */
[----:B0-----:R-:W-:Y:S06]  /*7610*/  @!P1 BRA `(.L_x_150) ;  /* 0x0000000000289947 */ /* 0x001fec0003800000 */
        /* <DEDUP_REMOVED lines=10> */
.L_x_150:
[----:B------:R-:W-:Y:S01]  /*76c0*/  ULDC UR4, c[0x0][0x648] ;  /* 0x0001920000047ab9 */ /* 0x000fe20000000800 */
[----:B-1----:R-:W-:Y:S01]  /*76d0*/  IMAD.MOV R22, RZ, RZ, -R22 ;  /* 0x000000ffff167224 */ /* 0x002fe200078e0a16 */
[----:B------:R-:W-:Y:S01]  /*76e0*/  SHF.R.U64 R5, R4, UR4, R5 ;  /* 0x0000000404057c19 */ /* 0x000fe20008001205 */
[----:B------:R-:W-:Y:S01]  /*76f0*/  ULDC UR4, c[0x0][0x638] ;  /* 0x00018e0000047ab9 */ /* 0x000fe20000000800 */
[----:B------:R-:W-:Y:S01]  /*7700*/  LOP3.LUT R4, R20, UR17, RZ, 0xc0, !PT ;  /* 0x0000001114047c12 */ /* 0x000fe2000f8ec0ff */
[----:B--2---:R-:W-:Y:S01]  /*7710*/  @P2 IMAD R17, R21, R22, R6 ;  /* 0x0000001615112224 */ /* 0x004fe200078e0206 */
[----:B------:R-:W-:Y:S01]  /*7720*/  LOP3.LUT R18, R18, UR16, RZ, 0xc0, !PT ;  /* 0x0000001012127c12 */ /* 0x000fe2000f8ec0ff */
[----:B------:R-:W-:Y:S01]  /*7730*/  IMAD.MOV R6, RZ, RZ, -R5 ;  /* 0x000000ffff067224 */ /* 0x000fe200078e0a05 */
[----:B------:R-:W-:Y:S01]  /*7740*/  ULDC UR5, c[0x0][0x610] ;  /* 0x0001840000057ab9 */ /* 0x000fe20000000800 */
[----:B------:R-:W-:Y:S02]  /*7750*/  IMAD R4, R5, UR18, R4 ;  /* 0x0000001205047c24 */ /* 0x000fe4000f8e0204 */
[----:B------:R-:W-:Y:S01]  /*7760*/  IMAD R19, R6, UR4, R19 ;  /* 0x0000000406137c24 */ /* 0x000fe2000f8e0213 */
[----:B------:R-:W-:Y:S01]  /*7770*/  ULDC UR4, c[0x0][0x600] ;  /* 0x0001800000047ab9 */ /* 0x000fe20000000800 */
[----:B------:R-:W-:-:S02]  /*7780*/  IMAD R17, R4, UR5, R17 ;  /* 0x0000000504117c24 */ /* 0x000fc4000f8e0211 */
[----:B------:R-:W-:Y:S02]  /*7790*/  IMAD R6, R19, UR4, R18 ;  /* 0x0000000413067c24 */ /* 0x000fe4000f8e0212 */
[----:B------:R-:W-:Y:S02]  /*77a0*/  IMAD.MOV.U32 R10, RZ, RZ, 0x1 ;  /* 0x00000001ff0a7424 */ /* 0x000fe400078e00ff */
[----:B------:R-:W-:Y:S01]  /*77b0*/  IMAD.MOV.U32 R4, RZ, RZ, R16 ;  /* 0x000000ffff047224 */ /* 0x000fe200078e0010 */
[----:B------:R-:W-:Y:S02]  /*77c0*/  SEL R5, R6, R17, !P2 ;  /* 0x0000001106057207 */ /* 0x000fe40005000000 */
[----:B------:R-:W-:-:S07]  /*77d0*/  SEL R6, R17, R6, !P2 ;  /* 0x0000000611067207 */ /* 0x000fce0005000000 */
.L_x_148:
[----:B------:R-:W-:Y:S05]  /*77e0*/  BSYNC B1 ;  /* 0x0000000000017941 */ /* 0x000fea0003800000 */
.L_x_147:
[----:B------:R-:W-:-:S13]  /*77f0*/  LOP3.LUT P1, RZ, R10, 0xff, RZ, 0xc0, !PT ;  /* 0x000000ff0aff7812 */ /* 0x000fda000782c0ff */
[----:B------:R-:W-:Y:S05]  /*7800*/  @P1 BRA `(.L_x_151) ;  /* 0xfffffff400441947 */ /* 0x000fea000383ffff */
[----:B------:R-:W-:Y:S05]  /*7810*/  BSYNC B0 ;  /* 0x0000000000007941 */ /* 0x000fea0003800000 */
.L_x_139:
[----:B------:R-:W-:-:S03]  /*7820*/  UMOV UR4, 0xffffffff ;  /* 0xffffffff00047882 */ /* 0x000fc60000000000 */
[----:B------:R-:W-:Y:S05]  /*7830*/  BRA.DIV UR4, `(.L_x_152) ;  /* 0x0000000a04487947 */ /* 0x000fea000b800000 */
[----:B------:R-:W-:-:S13]  /*7840*/  ELECT P0, URZ, PT ;  /* 0x00000000003f782f */ /* 0x000fda0003800000 */
.L_x_175:
[----:B------:R-:W-:Y:S04]  /*7850*/  BSSY B0, `(.L_x_153) ;  /* 0x000006a000007945 */ /* 0x000fe80003800000 */
[----:B------:R-:W-:Y:S05]  /*7860*/  @!P0 BRA `(.L_x_154) ;  /* 0x0000000400a08947 */ /* 0x000fea0003800000 */
[----:B------:R-:W-:-:S04]  /*7870*/  LOP3.LUT R7, R7, 0x2, RZ, 0xfc, !PT ;  /* 0x0000000207077812 */ /* 0x000fc800078efcff */
[----:B------:R-:W-:-:S13]  /*7880*/  ISETP.NE.AND P0, PT, R7, 0x3, PT ;  /* 0x000000030700780c */ /* 0x000fda0003f05270 */
[----:B------:R-:W-:Y:S05]  /*7890*/  @!P0 BRA `(.L_x_155) ;  /* 0x0000000000048947 */ /* 0x000fea0003800000 */
[----:B------:R-:W-:Y:S01]  /*78a0*/  BPT.TRAP 0x1 ;  /* 0x000000040000795c */ /* 0x000fe20000300000 */
.L_x_155:
[----:B------:R-:W0:Y:S01]  /*78b0*/  S2R R3, SR_CgaCtaId ;  /* 0x0000000000037919 */ /* 0x000e220000008800 */
[----:B------:R-:W-:Y:S02]  /*78c0*/  MOV R0, 0x400 ;  /* 0x0000040000007802 */ /* 0x000fe40000000f00 */
[----:B------:R-:W-:Y:S02]  /*78d0*/  SHF.L.U32 R2, R12, 0x1f, RZ ;  /* 0x0000001f0c027819 */ /* 0x000fe400000006ff */
[----:B0-----:R-:W-:-:S05]  /*78e0*/  LEA R0, R3, R0, 0x18 ;  /* 0x0000000003007211 */ /* 0x001fca00078ec0ff */
[----:B------:R-:W-:-:S04]  /*78f0*/  VIADD R0, R0, 0x58 ;  /* 0x0000005800007836 */ /* 0x000fc80000000000 */
[C---:B------:R-:W-:Y:S02]  /*7900*/  IMAD R5, R15.reuse, 0x8, R0 ;  /* 0x000000080f057824 */ /* 0x040fe400078e0200 */
[----:B------:R-:W-:Y:S02]  /*7910*/  VIADD R15, R15, 0x1 ;  /* 0x000000010f0f7836 */ /* 0x000fe40000000000 */
[----:B------:R-:W0:Y:S03]  /*7920*/  SYNCS.PHASECHK.TRANS64.TRYWAIT P0, [R5+URZ], R2 ;  /* 0x00000002050075a7 */ /* 0x000e26000800017f */
[----:B------:R-:W-:-:S04]  /*7930*/  ISETP.NE.AND P1, PT, R15, 0xb, PT ;  /* 0x0000000b0f00780c */ /* 0x000fc80003f25270 */
[----:B------:R-:W-:Y:S02]  /*7940*/  SEL R3, RZ, 0x1, P1 ;  /* 0x00000001ff037807 */ /* 0x000fe40000800000 */
[----:B------:R-:W-:Y:S02]  /*7950*/  SEL R15, R15, RZ, P1 ;  /* 0x000000ff0f0f7207 */ /* 0x000fe40000800000 */
[----:B------:R-:W-:-:S03]  /*7960*/  LOP3.LUT R12, R12, R3, RZ, 0x3c, !PT ;  /* 0x000000030c0c7212 */ /* 0x000fc600078e3cff */
[----:B------:R-:W-:Y:S01]  /*7970*/  IMAD R7, R15, 0x8, R0 ;  /* 0x000000080f077824 */ /* 0x000fe200078e0200 */
[----:B------:R-:W-:Y:S01]  /*7980*/  SHF.L.U32 R4, R12, 0x1f, RZ ;  /* 0x0000001f0c047819 */ /* 0x000fe200000006ff */
[----:B0-----:R-:W-:Y:S06]  /*7990*/  @!P0 BRA `(.L_x_156) ;  /* 0x0000000800148947 */ /* 0x001fec0003800000 */
.L_x_176:
[----:B------:R-:W1:Y:S01]  /*79a0*/  SYNCS.PHASECHK.TRANS64.TRYWAIT P0, [R7+URZ], R4 ;  /* 0x00000004070075a7 */ /* 0x000e62000800017f */
[----:B0-----:R-:W-:-:S05]  /*79b0*/  VIADD R2, R15, 0x1 ;  /* 0x000000010f027836 */ /* 0x001fca0000000000 */
[----:B------:R-:W-:-:S04]  /*79c0*/  ISETP.NE.AND P1, PT, R2, 0xb, PT ;  /* 0x0000000b0200780c */ /* 0x000fc80003f25270 */
[----:B------:R-:W-:Y:S02]  /*79d0*/  SEL R3, RZ, 0x1, P1 ;  /* 0x00000001ff037807 */ /* 0x000fe40000800000 */
[----:B------:R-:W-:Y:S02]  /*79e0*/  SEL R9, R2, RZ, P1 ;  /* 0x000000ff02097207 */ /* 0x000fe40000800000 */
[----:B------:R-:W-:-:S03]  /*79f0*/  LOP3.LUT R12, R12, R3, RZ, 0x3c, !PT ;  /* 0x000000030c0c7212 */ /* 0x000fc600078e3cff */
[----:B------:R-:W-:Y:S01]  /*7a00*/  IMAD R6, R9, 0x8, R0 ;  /* 0x0000000809067824 */ /* 0x000fe200078e0200 */
[----:B------:R-:W-:Y:S01]  /*7a10*/  SHF.L.U32 R5, R12, 0x1f, RZ ;  /* 0x0000001f0c057819 */ /* 0x000fe200000006ff */
[----:B-1----:R-:W-:Y:S06]  /*7a20*/  @!P0 BRA `(.L_x_157) ;  /* 0x0000000800048947 */ /* 0x002fec0003800000 */
.L_x_177:
[----:B------:R-:W1:Y:S01]  /*7a30*/  SYNCS.PHASECHK.TRANS64.TRYWAIT P0, [R6+URZ], R5 ;  /* 0x00000005060075a7 */ /* 0x000e62000800017f */
[----:B------:R-:W-:-:S05]  /*7a40*/  VIADD R2, R9, 0x1 ;  /* 0x0000000109027836 */ /* 0x000fca0000000000 */
[----:B------:R-:W-:-:S04]  /*7a50*/  ISETP.NE.AND P1, PT, R2, 0xb, PT ;  /* 0x0000000b0200780c */ /* 0x000fc80003f25270 */
[----:B------:R-:W-:Y:S02]  /*7a60*/  SEL R3, RZ, 0x1, P1 ;  /* 0x00000001ff037807 */ /* 0x000fe40000800000 */
[----:B0-----:R-:W-:Y:S02]  /*7a70*/  SEL R7, R2, RZ, P1 ;  /* 0x000000ff02077207 */ /* 0x001fe40000800000 */
[----:B------:R-:W-:-:S03]  /*7a80*/  LOP3.LUT R12, R12, R3, RZ, 0x3c, !PT ;  /* 0x000000030c0c7212 */ /* 0x000fc600078e3cff */
[----:B------:R-:W-:Y:S01]  /*7a90*/  IMAD R9, R7, 0x8, R0 ;  /* 0x0000000807097824 */ /* 0x000fe200078e0200 */
[----:B------:R-:W-:Y:S01]  /*7aa0*/  SHF.L.U32 R4, R12, 0x1f, RZ ;  /* 0x0000001f0c047819 */ /* 0x000fe200000006ff */
[----:B-1----:R-:W-:Y:S06]  /*7ab0*/  @!P0 BRA `(.L_x_158) ;  /* 0x0000000400f48947 */ /* 0x002fec0003800000 */
.L_x_178:
[----:B------:R-:W1:Y:S01]  /*7ac0*/  SYNCS.PHASECHK.TRANS64.TRYWAIT P0, [R9+URZ], R4 ;  /* 0x00000004090075a7 */ /* 0x000e62000800017f */
[----:B------:R-:W-:-:S05]  /*7ad0*/  VIADD R2, R7, 0x1 ;  /* 0x0000000107027836 */ /* 0x000fca0000000000 */
[----:B------:R-:W-:-:S04]  /*7ae0*/  ISETP.NE.AND P1, PT, R2, 0xb, PT ;  /* 0x0000000b0200780c */ /* 0x000fc80003f25270 */
[----:B------:R-:W-:Y:S02]  /*7af0*/  SEL R3, RZ, 0x1, P1 ;  /* 0x00000001ff037807 */ /* 0x000fe40000800000 */
[----:B------:R-:W-:Y:S02]  /*7b00*/  SEL R7, R2, RZ, P1 ;  /* 0x000000ff02077207 */ /* 0x000fe40000800000 */
[----:B------:R-:W-:-:S03]  /*7b10*/  LOP3.LUT R12, R12, R3, RZ, 0x3c, !PT ;  /* 0x000000030c0c7212 */ /* 0x000fc600078e3cff */
[----:B0-----:R-:W-:Y:S01]  /*7b20*/  IMAD R6, R7, 0x8, R0 ;  /* 0x0000000807067824 */ /* 0x001fe200078e0200 */
[----:B------:R-:W-:Y:S01]  /*7b30*/  SHF.L.U32 R5, R12, 0x1f, RZ ;  /* 0x0000001f0c057819 */ /* 0x000fe200000006ff */
[----:B-1----:R-:W-:Y:S06]  /*7b40*/  @!P0 BRA `(.L_x_159) ;  /* 0x0000000400e48947 */ /* 0x002fec0003800000 */
.L_x_179:
        /* <DEDUP_REMOVED lines=9> */
.L_x_180:
        /* <DEDUP_REMOVED lines=9> */
.L_x_181:
        /* <DEDUP_REMOVED lines=9> */
.L_x_182:
[----:B------:R-:W1:Y:S01]  /*7d00*/  SYNCS.PHASECHK.TRANS64.TRYWAIT P0, [R9+URZ], R4 ;  /* 0x00000004090075a7 */ /* 0x000e62000800017f */
[----:B------:R-:W-:-:S05]  /*7d10*/  VIADD R2, R7, 0x1 ;  /* 0x0000000107027836 */ /* 0x000fca0000000000 */
[----:B------:R-:W-:-:S04]  /*7d20*/  ISETP.NE.AND P1, PT, R2, 0xb, PT ;  /* 0x0000000b0200780c */ /* 0x000fc80003f25270 */
[----:B------:R-:W-:Y:S02]  /*7d30*/  SEL R3, RZ, 0x1, P1 ;  /* 0x00000001ff037807 */ /* 0x000fe40000800000 */
[----:B------:R-:W-:Y:S02]  /*7d40*/  SEL R7, R2, RZ, P1 ;  /* 0x000000ff02077207 */ /* 0x000fe40000800000 */
[----:B------:R-:W-:-:S03]  /*7d50*/  LOP3.LUT R12, R12, R3, RZ, 0x3c, !PT ;  /* 0x000000030c0c7212 */ /* 0x000fc600078e3cff */
[----:B------:R-:W-:Y:S01]  /*7d60*/  IMAD R8, R7, 0x8, R0 ;  /* 0x0000000807087824 */ /* 0x000fe200078e0200 */
[----:B0-----:R-:W-:Y:S01]  /*7d70*/  SHF.L.U32 R5, R12, 0x1f, RZ ;  /* 0x0000001f0c057819 */ /* 0x001fe200000006ff */
[----:B-1----:R-:W-:Y:S06]  /*7d80*/  @!P0 BRA `(.L_x_163) ;  /* 0x0000000400a48947 */ /* 0x002fec0003800000 */
.L_x_183:
[----:B------:R-:W1:Y:S01]  /*7d90*/  SYNCS.PHASECHK.TRANS64.TRYWAIT P0, [R8+URZ], R5 ;  /* 0x00000005080075a7 */ /* 0x000e62000800017f */
[----:B------:R-:W-:-:S05]  /*7da0*/  VIADD R2, R7, 0x1 ;  /* 0x0000000107027836 */ /* 0x000fca0000000000 */
[----:B------:R-:W-:-:S04]  /*7db0*/  ISETP.NE.AND P1, PT, R2, 0xb, PT ;  /* 0x0000000b0200780c */ /* 0x000fc80003f25270 */
[----:B------:R-:W-:Y:S02]  /*7dc0*/  SEL R3, RZ, 0x1, P1 ;  /* 0x00000001ff037807 */ /* 0x000fe40000800000 */
[----:B------:R-:W-:Y:S02]  /*7dd0*/  SEL R7, R2, RZ, P1 ;  /* 0x000000ff02077207 */ /* 0x000fe40000800000 */
[----:B0-----:R-:W-:-:S03]  /*7de0*/  LOP3.LUT R9, R12, R3, RZ, 0x3c, !PT ;  /* 0x000000030c097212 */ /* 0x001fc600078e3cff */
[----:B------:R-:W-:Y:S01]  /*7df0*/  IMAD R11, R7, 0x8, R0 ;  /* 0x00000008070b7824 */ /* 0x000fe200078e0200 */
[----:B------:R-:W-:Y:S01]  /*7e00*/  SHF.L.U32 R6, R9, 0x1f, RZ ;  /* 0x0000001f09067819 */ /* 0x000fe200000006ff */
[----:B-1----:R-:W-:Y:S06]  /*7e10*/  @!P0 BRA `(.L_x_164) ;  /* 0x0000000400948947 */ /* 0x002fec0003800000 */
.L_x_184:
[----:B------:R-:W1:Y:S01]  /*7e20*/  SYNCS.PHASECHK.TRANS64.TRYWAIT P0, [R11+URZ], R6 ;  /* 0x000000060b0075a7 */ /* 0x000e62000800017f */
[----:B------:R-:W-:-:S05]  /*7e30*/  VIADD R2, R7, 0x1 ;  /* 0x0000000107027836 */ /* 0x000fca0000000000 */
[----:B------:R-:W-:-:S04]  /*7e40*/  ISETP.NE.AND P1, PT, R2, 0xb, PT ;  /* 0x0000000b0200780c */ /* 0x000fc80003f25270 */
[----:B------:R-:W-:Y:S02]  /*7e50*/  SEL R4, RZ, 0x1, P1 ;  /* 0x00000001ff047807 */ /* 0x000fe40000800000 */
[----:B------:R-:W-:Y:S02]  /*7e60*/  SEL R3, R2, RZ, P1 ;  /* 0x000000ff02037207 */ /* 0x000fe40000800000 */
[----:B------:R-:W-:Y:S01]  /*7e70*/  LOP3.LUT R4, R9, R4, RZ, 0x3c, !PT ;  /* 0x0000000409047212 */ /* 0x000fe200078e3cff */
[----:B-1----:R-:W-:Y:S06]  /*7e80*/  @!P0 BRA `(.L_x_165) ;  /* 0x00000004008c8947 */ /* 0x002fec0003800000 */
.L_x_185:
[----:B------:R-:W-:Y:S01]  /*7e90*/  IMAD R3, R3, 0x8, R0 ;  /* 0x0000000803037824 */ /* 0x000fe200078e0200 */
[----:B------:R-:W-:-:S07]  /*7ea0*/  SHF.L.U32 R0, R4, 0x1f, RZ ;  /* 0x0000001f04007819 */ /* 0x000fce00000006ff */
.L_x_166:
[----:B--2---:R2:W3:Y:S02]  /*7eb0*/  SYNCS.PHASECHK.TRANS64.TRYWAIT P0, [R3+URZ], R0 ;  /* 0x00000000030075a7 */ /* 0x0044e4000800017f */
[----:B---3--:R-:W-:Y:S05]  /*7ec0*/  @!P0 NANOSLEEP.SYNCS 0x989680 ;  /* 0x009896800000895d */ /* 0x008fea0003900000 */
[----:B------:R-:W3:Y:S02]  /*7ed0*/  @!P0 SYNCS.PHASECHK.TRANS64 P0, [R3+URZ], R0 ;  /* 0x00000000030085a7 */ /* 0x000ee4000800007f */
[----:B---3--:R-:W-:Y:S05]  /*7ee0*/  @!P0 BRA `(.L_x_166) ;  /* 0xfffffffc00f08947 */ /* 0x008fea000383ffff */
.L_x_154:
[----:B------:R-:W-:Y:S05]  /*7ef0*/  BSYNC B0 ;  /* 0x0000000000007941 */ /* 0x000fea0003800000 */
.L_x_153:
[----:B------:R-:W-:Y:S05]  /*7f00*/  EXIT ;  /* 0x000000000000794d */ /* 0x000fea0003800000 */
.L_x_16:
[----:B0-----:R-:W-:-:S04]  /*7f10*/  IMAD.U32 R15, RZ, RZ, UR11 ;  /* 0x0000000bff0f7e24 */ /* 0x001fc8000f8e00ff */
[----:B------:R0:W1:Y:S03]  /*7f20*/  SYNCS.PHASECHK.TRANS64.TRYWAIT P0, [R15+URZ+-0x8], R14 ;  /* 0xfffff80e0f0075a7 */ /* 0x000066000800017f */
[----:B-1----:R-:W-:Y:S05]  /*7f30*/  @!P0 NANOSLEEP.SYNCS 0x989680 ;  /* 0x009896800000895d */ /* 0x002fea0003900000 */
[----:B------:R-:W1:Y:S02]  /*7f40*/  @!P0 SYNCS.PHASECHK.TRANS64 P0, [R15+URZ+-0x8], R14 ;  /* 0xfffff80e0f0085a7 */ /* 0x000e64000800007f */
[----:B-1----:R-:W-:Y:S05]  /*7f50*/  @!P0 BRA `(.L_x_16) ;  /* 0xfffffffc00ec8947 */ /* 0x002fea000383ffff */
[----:B------:R-:W-:Y:S05]  /*7f60*/  BRA `(.L_x_167) ;  /* 0xffffff94007c7947 */ /* 0x000fea000383ffff */
.L_x_21:
[----:B-1----:R-:W-:-:S04]  /*7f70*/  IMAD.U32 R15, RZ, RZ, UR6 ;  /* 0x00000006ff0f7e24 */ /* 0x002fc8000f8e00ff */
[----:B------:R1:W2:Y:S03]  /*7f80*/  SYNCS.PHASECHK.TRANS64.TRYWAIT P0, [R15+URZ], R14 ;  /* 0x0000000e0f0075a7 */ /* 0x0002a6000800017f */
[----:B--2---:R-:W-:Y:S05]  /*7f90*/  @!P0 NANOSLEEP.SYNCS 0x989680 ;  /* 0x009896800000895d */ /* 0x004fea0003900000 */
[----:B------:R-:W2:Y:S02]  /*7fa0*/  @!P0 SYNCS.PHASECHK.TRANS64 P0, [R15+URZ], R14 ;  /* 0x0000000e0f0085a7 */ /* 0x000ea4000800007f */
[----:B--2---:R-:W-:Y:S05]  /*7fb0*/  @!P0 BRA `(.L_x_21) ;  /* 0xfffffffc00ec8947 */ /* 0x004fea000383ffff */
[----:B------:R-:W-:Y:S05]  /*7fc0*/  BRA `(.L_x_20) ;  /* 0xffffff9800647947 */ /* 0x000fea000383ffff */
.L_x_27:
[----:B-1----:R-:W-:-:S04]  /*7fd0*/  IMAD.U32 R16, RZ, RZ, UR16 ;  /* 0x00000010ff107e24 */ /* 0x002fc8000f8e00ff */
[----:B------:R1:W2:Y:S03]  /*7fe0*/  SYNCS.PHASECHK.TRANS64.TRYWAIT P0, [R16+URZ], R15 ;  /* 0x0000000f100075a7 */ /* 0x0002a6000800017f */
[----:B--2---:R-:W-:Y:S05]  /*7ff0*/  @!P0 NANOSLEEP.SYNCS 0x989680 ;  /* 0x009896800000895d */ /* 0x004fea0003900000 */
[----:B------:R-:W2:Y:S02]  /*8000*/  @!P0 SYNCS.PHASECHK.TRANS64 P0, [R16+URZ], R15 ;  /* 0x0000000f100085a7 */ /* 0x000ea4000800007f */
[----:B--2---:R-:W-:Y:S05]  /*8010*/  @!P0 BRA `(.L_x_27) ;  /* 0xfffffffc00ec8947 */ /* 0x004fea000383ffff */
[----:B------:R-:W-:Y:S05]  /*8020*/  BRA `(.L_x_26) ;  /* 0xffffffa000687947 */ /* 0x000fea000383ffff */
.L_x_35:
[----:B0-----:R-:W-:-:S04]  /*8030*/  IMAD.U32 R15, RZ, RZ, UR11 ;  /* 0x0000000bff0f7e24 */ /* 0x001fc8000f8e00ff */
[----:B------:R0:W1:Y:S03]  /*8040*/  SYNCS.PHASECHK.TRANS64.TRYWAIT P0, [R15+URZ+0x8], R14 ;  /* 0x0000080e0f0075a7 */ /* 0x000066000800017f */
[----:B-1----:R-:W-:Y:S05]  /*8050*/  @!P0 NANOSLEEP.SYNCS 0x989680 ;  /* 0x009896800000895d */ /* 0x002fea0003900000 */
[----:B------:R-:W1:Y:S02]  /*8060*/  @!P0 SYNCS.PHASECHK.TRANS64 P0, [R15+URZ+0x8], R14 ;  /* 0x0000080e0f0085a7 */ /* 0x000e64000800007f */
[----:B-1----:R-:W-:Y:S05]  /*8070*/  @!P0 BRA `(.L_x_35) ;  /* 0xfffffffc00ec8947 */ /* 0x002fea000383ffff */
[----:B------:R-:W-:Y:S05]  /*8080*/  BRA `(.L_x_168) ;  /* 0xffffffac00707947 */ /* 0x000fea000383ffff */
.L_x_140:
[----:B------:R-:W-:Y:S01]  /*8090*/  BSSY B1, `(.L_x_169) ;  /* 0x0000006000017945 */ /* 0x000fe20003800000 */
[----:B------:R-:W-:-:S07]  /*80a0*/  IMAD.MOV.U32 R10, RZ, RZ, -0x1 ;  /* 0xffffffffff0a7424 */ /* 0x000fce00078e00ff */
[----:B------:R-:W-:Y:S05]  /*80b0*/  WARPSYNC.COLLECTIVE R10, `(.L_x_170) ;  /* 0x000000000a0c7348 */ /* 0x000fea0003c00000 */
[----:B------:R-:W-:Y:S02]  /*80c0*/  ELECT P1, UR62, PT ;  /* 0x00000000003e782f */ /* 0x000fe40003820000 */
[----:B------:R-:W-:Y:S01]  /*80d0*/  MOV R10, UR62 ;  /* 0x0000003e000a7c02 */ /* 0x000fe20008000f00 */
[----:B------:R-:W-:Y:S10]  /*80e0*/  ENDCOLLECTIVE ;  /* 0x000000000000791b */ /* 0x000ff40003800000 */
.L_x_170:
[----:B------:R-:W-:Y:S05]  /*80f0*/  BSYNC B1 ;  /* 0x0000000000017941 */ /* 0x000fea0003800000 */
.L_x_169:
[----:B------:R-:W-:Y:S05]  /*8100*/  BRA `(.L_x_171) ;  /* 0xffffffec00107947 */ /* 0x000fea000383ffff */
.L_x_143:
[----:B-1----:R1:W2:Y:S02]  /*8110*/  SYNCS.PHASECHK.TRANS64.TRYWAIT P1, [R19+URZ+0x58], R10 ;  /* 0x0000580a130075a7 */ /* 0x0022a4000802017f */
[----:B--2---:R-:W-:Y:S05]  /*8120*/  @!P1 NANOSLEEP.SYNCS 0x989680 ;  /* 0x009896800000995d */ /* 0x004fea0003900000 */
[----:B------:R-:W2:Y:S02]  /*8130*/  @!P1 SYNCS.PHASECHK.TRANS64 P1, [R19+URZ+0x58], R10 ;  /* 0x0000580a130095a7 */ /* 0x000ea4000802007f */
[----:B--2---:R-:W-:Y:S05]  /*8140*/  @!P1 BRA `(.L_x_143) ;  /* 0xfffffffc00f09947 */ /* 0x004fea000383ffff */
[----:B------:R-:W-:Y:S05]  /*8150*/  BRA `(.L_x_172) ;  /* 0xffffffec00447947 */ /* 0x000fea000383ffff */
.L_x_152:
[----:B------:R-:W-:Y:S01]  /*8160*/  BSSY B0, `(.L_x_173) ;  /* 0x0000006000007945 */ /* 0x000fe20003800000 */
[----:B------:R-:W-:-:S07]  /*8170*/  IMAD.MOV.U32 R10, RZ, RZ, -0x1 ;  /* 0xffffffffff0a7424 */ /* 0x000fce00078e00ff */
[----:B------:R-:W-:Y:S05]  /*8180*/  WARPSYNC.COLLECTIVE R10, `(.L_x_174) ;  /* 0x000000000a0c7348 */ /* 0x000fea0003c00000 */
[----:B------:R-:W-:Y:S02]  /*8190*/  ELECT P1, UR62, PT ;  /* 0x00000000003e782f */ /* 0x000fe40003820000 */
[----:B------:R-:W-:Y:S01]  /*81a0*/  MOV R10, UR62 ;  /* 0x0000003e000a7c02 */ /* 0x000fe20008000f00 */
[----:B------:R-:W-:Y:S10]  /*81b0*/  ENDCOLLECTIVE ;  /* 0x000000000000791b */ /* 0x000ff40003800000 */
.L_x_174:
[----:B------:R-:W-:Y:S05]  /*81c0*/  BSYNC B0 ;  /* 0x0000000000007941 */ /* 0x000fea0003800000 */
.L_x_173:
[----:B------:R-:W-:Y:S01]  /*81d0*/  PLOP3.LUT P0, PT, P1, PT, PT, 0x80, 0x0 ;  /* 0x000000000000781c */ /* 0x000fe20000f0f070 */
[----:B------:R-:W-:-:S12]  /*81e0*/  BRA `(.L_x_175) ;  /* 0xfffffff400987947 */ /* 0x000fd8000383ffff */
.L_x_156:
[----:B0-----:R0:W1:Y:S02]  /*81f0*/  SYNCS.PHASECHK.TRANS64.TRYWAIT P0, [R5+URZ], R2 ;  /* 0x00000002050075a7 */ /* 0x001064000800017f */
[----:B-1----:R-:W-:Y:S05]  /*8200*/  @!P0 NANOSLEEP.SYNCS 0x989680 ;  /* 0x009896800000895d */ /* 0x002fea0003900000 */
[----:B------:R-:W1:Y:S02]  /*8210*/  @!P0 SYNCS.PHASECHK.TRANS64 P0, [R5+URZ], R2 ;  /* 0x00000002050085a7 */ /* 0x000e64000800007f */
[----:B-1----:R-:W-:Y:S05]  /*8220*/  @!P0 BRA `(.L_x_156) ;  /* 0xfffffffc00f08947 */ /* 0x002fea000383ffff */
[----:B------:R-:W-:Y:S05]  /*8230*/  BRA `(.L_x_176) ;  /* 0xfffffff400d87947 */ /* 0x000fea000383ffff */
.L_x_157:
[----:B0-----:R0:W1:Y:S02]  /*8240*/  SYNCS.PHASECHK.TRANS64.TRYWAIT P0, [R7+URZ], R4 ;  /* 0x00000004070075a7 */ /* 0x001064000800017f */
[----:B-1----:R-:W-:Y:S05]  /*8250*/  @!P0 NANOSLEEP.SYNCS 0x989680 ;  /* 0x009896800000895d */ /* 0x002fea0003900000 */
[----:B------:R-:W1:Y:S02]  /*8260*/  @!P0 SYNCS.PHASECHK.TRANS64 P0, [R7+URZ], R4 ;  /* 0x00000004070085a7 */ /* 0x000e64000800007f */
[----:B-1----:R-:W-:Y:S05]  /*8270*/  @!P0 BRA `(.L_x_157) ;  /* 0xfffffffc00f08947 */ /* 0x002fea000383ffff */
[----:B------:R-:W-:Y:S05]  /*8280*/  BRA `(.L_x_177) ;  /* 0xfffffff400e87947 */ /* 0x000fea000383ffff */
.L_x_158:
[----:B0-----:R0:W1:Y:S02]  /*8290*/  SYNCS.PHASECHK.TRANS64.TRYWAIT P0, [R6+URZ], R5 ;  /* 0x00000005060075a7 */ /* 0x001064000800017f */
[----:B-1----:R-:W-:Y:S05]  /*82a0*/  @!P0 NANOSLEEP.SYNCS 0x989680 ;  /* 0x009896800000895d */ /* 0x002fea0003900000 */
[----:B------:R-:W1:Y:S02]  /*82b0*/  @!P0 SYNCS.PHASECHK.TRANS64 P0, [R6+URZ], R5 ;  /* 0x00000005060085a7 */ /* 0x000e64000800007f */
[----:B-1----:R-:W-:Y:S05]  /*82c0*/  @!P0 BRA `(.L_x_158) ;  /* 0xfffffffc00f08947 */ /* 0x002fea000383ffff */
[----:B------:R-:W-:Y:S05]  /*82d0*/  BRA `(.L_x_178) ;  /* 0xfffffff400f87947 */ /* 0x000fea000383ffff */
.L_x_159:
[----:B0-----:R0:W1:Y:S02]  /*82e0*/  SYNCS.PHASECHK.TRANS64.TRYWAIT P0, [R9+URZ], R4 ;  /* 0x00000004090075a7 */ /* 0x001064000800017f */
[----:B-1----:R-:W-:Y:S05]  /*82f0*/  @!P0 NANOSLEEP.SYNCS 0x989680 ;  /* 0x009896800000895d */ /* 0x002fea0003900000 */
[----:B------:R-:W1:Y:S02]  /*8300*/  @!P0 SYNCS.PHASECHK.TRANS64 P0, [R9+URZ], R4 ;  /* 0x00000004090085a7 */ /* 0x000e64000800007f */
[----:B-1----:R-:W-:Y:S05]  /*8310*/  @!P0 BRA `(.L_x_159) ;  /* 0xfffffffc00f08947 */ /* 0x002fea000383ffff */
[----:B------:R-:W-:Y:S05]  /*8320*/  BRA `(.L_x_179) ;  /* 0xfffffff800087947 */ /* 0x000fea000383ffff */
.L_x_160:
[----:B0-----:R0:W1:Y:S02]  /*8330*/  SYNCS.PHASECHK.TRANS64.TRYWAIT P0, [R6+URZ], R5 ;  /* 0x00000005060075a7 */ /* 0x001064000800017f */
[----:B-1----:R-:W-:Y:S05]  /*8340*/  @!P0 NANOSLEEP.SYNCS 0x989680 ;  /* 0x009896800000895d */ /* 0x002fea0003900000 */
[----:B------:R-:W1:Y:S02]  /*8350*/  @!P0 SYNCS.PHASECHK.TRANS64 P0, [R6+URZ], R5 ;  /* 0x00000005060085a7 */ /* 0x000e64000800007f */
[----:B-1----:R-:W-:Y:S05]  /*8360*/  @!P0 BRA `(.L_x_160) ;  /* 0xfffffffc00f08947 */ /* 0x002fea000383ffff */
[----:B------:R-:W-:Y:S05]  /*8370*/  BRA `(.L_x_180) ;  /* 0xfffffff800187947 */ /* 0x000fea000383ffff */
.L_x_161:
[----:B0-----:R0:W1:Y:S02]  /*8380*/  SYNCS.PHASECHK.TRANS64.TRYWAIT P0, [R9+URZ], R4 ;  /* 0x00000004090075a7 */ /* 0x001064000800017f */
[----:B-1----:R-:W-:Y:S05]  /*8390*/  @!P0 NANOSLEEP.SYNCS 0x989680 ;  /* 0x009896800000895d */ /* 0x002fea0003900000 */
[----:B------:R-:W1:Y:S02]  /*83a0*/  @!P0 SYNCS.PHASECHK.TRANS64 P0, [R9+URZ], R4 ;  /* 0x00000004090085a7 */ /* 0x000e64000800007f */
[----:B-1----:R-:W-:Y:S05]  /*83b0*/  @!P0 BRA `(.L_x_161) ;  /* 0xfffffffc00f08947 */ /* 0x002fea000383ffff */
[----:B------:R-:W-:Y:S05]  /*83c0*/  BRA `(.L_x_181) ;  /* 0xfffffff800287947 */ /* 0x000fea000383ffff */
.L_x_162:
[----:B0-----:R0:W1:Y:S02]  /*83d0*/  SYNCS.PHASECHK.TRANS64.TRYWAIT P0, [R6+URZ], R5 ;  /* 0x00000005060075a7 */ /* 0x001064000800017f */
[----:B-1----:R-:W-:Y:S05]  /*83e0*/  @!P0 NANOSLEEP.SYNCS 0x989680 ;  /* 0x009896800000895d */ /* 0x002fea0003900000 */
[----:B------:R-:W1:Y:S02]  /*83f0*/  @!P0 SYNCS.PHASECHK.TRANS64 P0, [R6+URZ], R5 ;  /* 0x00000005060085a7 */ /* 0x000e64000800007f */
[----:B-1----:R-:W-:Y:S05]  /*8400*/  @!P0 BRA `(.L_x_162) ;  /* 0xfffffffc00f08947 */ /* 0x002fea000383ffff */
[----:B------:R-:W-:Y:S05]  /*8410*/  BRA `(.L_x_182) ;  /* 0xfffffff800387947 */ /* 0x000fea000383ffff */
.L_x_163:
[----:B0-----:R0:W1:Y:S02]  /*8420*/  SYNCS.PHASECHK.TRANS64.TRYWAIT P0, [R9+URZ], R4 ;  /* 0x00000004090075a7 */ /* 0x001064000800017f */
[----:B-1----:R-:W-:Y:S05]  /*8430*/  @!P0 NANOSLEEP.SYNCS 0x989680 ;  /* 0x009896800000895d */ /* 0x002fea0003900000 */
[----:B------:R-:W1:Y:S02]  /*8440*/  @!P0 SYNCS.PHASECHK.TRANS64 P0, [R9+URZ], R4 ;  /* 0x00000004090085a7 */ /* 0x000e64000800007f */
[----:B-1----:R-:W-:Y:S05]  /*8450*/  @!P0 BRA `(.L_x_163) ;  /* 0xfffffffc00f08947 */ /* 0x002fea000383ffff */
[----:B------:R-:W-:Y:S05]  /*8460*/  BRA `(.L_x_183) ;  /* 0xfffffff800487947 */ /* 0x000fea000383ffff */
.L_x_164:
[----:B0-----:R0:W1:Y:S02]  /*8470*/  SYNCS.PHASECHK.TRANS64.TRYWAIT P0, [R8+URZ], R5 ;  /* 0x00000005080075a7 */ /* 0x001064000800017f */
[----:B-1----:R-:W-:Y:S05]  /*8480*/  @!P0 NANOSLEEP.SYNCS 0x989680 ;  /* 0x009896800000895d */ /* 0x002fea0003900000 */
[----:B------:R-:W1:Y:S02]  /*8490*/  @!P0 SYNCS.PHASECHK.TRANS64 P0, [R8+URZ], R5 ;  /* 0x00000005080085a7 */ /* 0x000e64000800007f */
[----:B-1----:R-:W-:Y:S05]  /*84a0*/  @!P0 BRA `(.L_x_164) ;  /* 0xfffffffc00f08947 */ /* 0x002fea000383ffff */
[----:B------:R-:W-:Y:S05]  /*84b0*/  BRA `(.L_x_184) ;  /* 0xfffffff800587947 */ /* 0x000fea000383ffff */
.L_x_165:
[----:B-1----:R1:W2:Y:S02]  /*84c0*/  SYNCS.PHASECHK.TRANS64.TRYWAIT P0, [R11+URZ], R6 ;  /* 0x000000060b0075a7 */ /* 0x0022a4000800017f */
[----:B--2---:R-:W-:Y:S05]  /*84d0*/  @!P0 NANOSLEEP.SYNCS 0x989680 ;  /* 0x009896800000895d */ /* 0x004fea0003900000 */
[----:B------:R-:W2:Y:S02]  /*84e0*/  @!P0 SYNCS.PHASECHK.TRANS64 P0, [R11+URZ], R6 ;  /* 0x000000060b0085a7 */ /* 0x000ea4000800007f */
[----:B--2---:R-:W-:Y:S05]  /*84f0*/  @!P0 BRA `(.L_x_165) ;  /* 0xfffffffc00f08947 */ /* 0x004fea000383ffff */
[----:B------:R-:W-:Y:S05]  /*8500*/  BRA `(.L_x_185) ;  /* 0xfffffff800607947 */ /* 0x000fea000383ffff */
.L_x_186:
[----:B------:R-:W-:-:S00]  /*8510*/  BRA `(.L_x_186) ;  /* 0xfffffffc00fc7947 */ /* 0x000fc0000383ffff */
[----:B------:R-:W-:-:S00]  /*8520*/  NOP ;  /* 0x0000000000007918 */ /* 0x000fc00000000000 */
        /* <DEDUP_REMOVED lines=13> */
.L_x_187:


//--------------------- .nv.shared._ZN7cutlass13device_kernelINS_4gemm6kernel13GemmUniversalIN4cute5tupleIJiiiiEEENS1_10collective13CollectiveMmaINS1_37MainloopSm90TmaGmmaWarpSpecializedFP8ILi11ENS5_IJNS4_1CILi1EEESB_SB_EEENS1_32KernelTmaWarpSpecializedPingpongEEENS5_IJNSA_ILi64EEENSA_ILi96EEENSA_ILi128EEEEEENS_12float_e4m3_tENS5_IJlSB_lEEESJ_SK_NS4_8TiledMMAINS4_8MMA_AtomIJNS4_4SM904GMMA30MMA_64x96x32_F32E4M3E4M3_SS_TNILNSO_7ScaleInE1ELSQ_1EEEEEENS4_6LayoutISC_NS5_IJNSA_ILi0EEESU_SU_EEEEENS5_IJNS4_10UnderscoreESX_SX_EEEEENS4_13SM90_TMA_LOADENS4_14ComposedLayoutINS4_7SwizzleILi3ELi4ELi3EEENS4_18smem_ptr_flag_bitsILi8EEENST_INS5_IJNSA_ILi8EEESH_EEENS5_IJSH_SB_EEEEEEEvNS4_8identityES10_S1A_vS1B_EENS_8epilogue10collective6detail29Sm90TmaWarpSpecializedAdapterINS1E_15DefaultEpilogueISJ_SK_SK_NS1D_6thread17LinearCombinationISJ_Li1EffLNS1I_9ScaleType4KindE0ELNS_15FloatRoundStyleE2ESJ_EENS1_15EpilogueDefaultEEEEEvvEEEEvNT_6ParamsE --------------------------
	.section	.nv.shared._ZN7cutlass13device_kernelINS_4gemm6kernel13GemmUniversalIN4cute5tupleIJiiiiEEENS1_10collective13CollectiveMmaINS1_37MainloopSm90TmaGmmaWarpSpecializedFP8ILi11ENS5_IJNS4_1CILi1EEESB_SB_EEENS1_32KernelTmaWarpSpecializedPingpongEEENS5_IJNSA_ILi64EEENSA_ILi96EEENSA_ILi128EEEEEENS_12float_e4m3_tENS5_IJlSB_lEEESJ_SK_NS4_8TiledMMAINS4_8MMA_AtomIJNS4_4SM904GMMA30MMA_64x96x32_F32E4M3E4M3_SS_TNILNSO_7ScaleInE1ELSQ_1EEEEEENS4_6LayoutISC_NS5_IJNSA_ILi0EEESU_SU_EEEEENS5_IJNS4_10UnderscoreESX_SX_EEEEENS4_13SM90_TMA_LOADENS4_14ComposedLayoutINS4_7SwizzleILi3ELi4ELi3EEENS4_18smem_ptr_flag_bitsILi8EEENST_INS5_IJNSA_ILi8EEESH_EEENS5_IJSH_SB_EEEEEEEvNS4_8identityES10_S1A_vS1B_EENS_8epilogue10collective6detail29Sm90TmaWarpSpecializedAdapterINS1E_15DefaultEpilogueISJ_SK_SK_NS1D_6thread17LinearCombinationISJ_Li1EffLNS1I_9ScaleType4KindE0ELNS_15FloatRoundStyleE2ESJ_EENS1_15EpilogueDefaultEEEEEvvEEEEvNT_6ParamsE,"aw",@nobits
	.sectionflags	@""
	.align	16
	.zero		1024


//--------------------- .nv.shared.reserved.0     --------------------------
	.section	.nv.shared.reserved.0,"aw",@nobits
	.weak		__nv_reservedSMEM_offset_0_alias
	.size		__nv_reservedSMEM_offset_0_alias, 0, 0
	.other		__nv_reservedSMEM_offset_0_alias,@"STO_CUDA_RESERVED_SHARED STV_DEFAULT"
__nv_reservedSMEM_offset_0_alias:
	.zero		0


//--------------------- .nv.global                --------------------------
	.section	.nv.global,"aw",@nobits
.nv.global:
	.type		_ZN39_INTERNAL_5fbd647c_4_k_cu_05217d91_38664cute1_E,@object
	.size		_ZN39_INTERNAL_5fbd647c_4_k_cu_05217d91_38664cute1_E,(_ZN39_INTERNAL_5fbd647c_4_k_cu_05217d91_38664cuda3std3__45__cpo6cbeginE - _ZN39_INTERNAL_5fbd647c_4_k_cu_05217d91_38664cute1_E)
_ZN39_INTERNAL_5fbd647c_4_k_cu_05217d91_38664cute1_E:
	.zero		1
	.type		_ZN39_INTERNAL_5fbd647c_4_k_cu_05217d91_38664cuda3std3__45__cpo6cbeginE,@object
	.size		_ZN39_INTERNAL_5fbd647c_4_k_cu_05217d91_38664cuda3std3__45__cpo6cbeginE,(_ZN39_INTERNAL_5fbd647c_4_k_cu_05217d91_38664cuda3std3__48in_placeE - _ZN39_INTERNAL_5fbd647c_4_k_cu_05217d91_38664cuda3std3__45__cpo6cbeginE)
_ZN39_INTERNAL_5fbd647c_4_k_cu_05217d91_38664cuda3std3__45__cpo6cbeginE:
	.zero		1
	.type		_ZN39_INTERNAL_5fbd647c_4_k_cu_05217d91_38664cuda3std3__48in_placeE,@object
	.size		_ZN39_INTERNAL_5fbd647c_4_k_cu_05217d91_38664cuda3std3__48in_placeE,(_ZN39_INTERNAL_5fbd647c_4_k_cu_05217d91_38664cuda3std6ranges3__45__cpo9iter_moveE - _ZN39_INTERNAL_5fbd647c_4_k_cu_05217d91_38664cuda3std3__48in_placeE)
_ZN39_INTERNAL_5fbd647c_4_k_cu_05217d91_38664cuda3std3__48in_placeE:
	.zero		1
	.type		_ZN39_INTERNAL_5fbd647c_4_k_cu_05217d91_38664cuda3std6ranges3__45__cpo9iter_moveE,@object
	.size		_ZN39_INTERNAL_5fbd647c_4_k_cu_05217d91_38664cuda3std6ranges3__45__cpo9iter_moveE,(_ZN39_INTERNAL_5fbd647c_4_k_cu_05217d91_38664cuda3std3__45__cpo5beginE - _ZN39_INTERNAL_5fbd647c_4_k_cu_05217d91_38664cuda3std6ranges3__45__cpo9iter_moveE)
_ZN39_INTERNAL_5fbd647c_4_k_cu_05217d91_38664cuda3std6ranges3__45__cpo9iter_moveE:
	.zero		1
	.type		_ZN39_INTERNAL_5fbd647c_4_k_cu_05217d91_38664cuda3std3__45__cpo5beginE,@object
	.size		_ZN39_INTERNAL_5fbd647c_4_k_cu_05217d91_38664cuda3std3__45__cpo5beginE,(_ZN39_INTERNAL_5fbd647c_4_k_cu_05217d91_38664cuda3std3__441_GLOBAL__N__5fbd647c_4_k_cu_05217d91_38666ignoreE - _ZN39_INTERNAL_5fbd647c_4_k_cu_05217d91_38664cuda3std3__45__cpo5beginE)
_ZN39_INTERNAL_5fbd647c_4_k_cu_05217d91_38664cuda3std3__45__cpo5beginE:
	.zero		1
	.type		_ZN39_INTERNAL_5fbd647c_4_k_cu_05217d91_38664cuda3std3__441_GLOBAL__N__5fbd647c_4_k_cu_05217d91_38666ignoreE,@object
	.size		_ZN39_INTERNAL_5fbd647c_4_k_cu_05217d91_38664cuda3std3__441_GLOBAL__N__5fbd647c_4_k_cu_05217d91_38666ignoreE,(_ZN39_INTERNAL_5fbd647c_4_k_cu_05217d91_38664cute7productE - _ZN39_INTERNAL_5fbd647c_4_k_cu_05217d91_38664cuda3std3__441_GLOBAL__N__5fbd647c_4_k_cu_05217d91_38666ignoreE)
_ZN39_INTERNAL_5fbd647c_4_k_cu_05217d91_38664cuda3std3__441_GLOBAL__N__5fbd647c_4_k_cu_05217d91_38666ignoreE:
	.zero		1
	.type		_ZN39_INTERNAL_5fbd647c_4_k_cu_05217d91_38664cute7productE,@object
	.size		_ZN39_INTERNAL_5fbd647c_4_k_cu_05217d91_38664cute7productE,(_ZN39_INTERNAL_5fbd647c_4_k_cu_05217d91_38664cuda3std3__45__cpo3endE - _ZN39_INTERNAL_5fbd647c_4_k_cu_05217d91_38664cute7productE)
_ZN39_INTERNAL_5fbd647c_4_k_cu_05217d91_38664cute7productE:
	.zero		1
	.type		_ZN39_INTERNAL_5fbd647c_4_k_cu_05217d91_38664cuda3std3__45__cpo3endE,@object
	.size		_ZN39_INTERNAL_5fbd647c_4_k_cu_05217d91_38664cuda3std3__45__cpo3endE,(_ZN39_INTERNAL_5fbd647c_4_k_cu_05217d91_38664cuda3std3__419piecewise_constructE - _ZN39_INTERNAL_5fbd647c_4_k_cu_05217d91_38664cuda3std3__45__cpo3endE)
_ZN39_INTERNAL_5fbd647c_4_k_cu_05217d91_38664cuda3std3__45__cpo3endE:
	.zero		1
	.type		_ZN39_INTERNAL_5fbd647c_4_k_cu_05217d91_38664cuda3std3__419piecewise_constructE,@object
	.size		_ZN39_INTERNAL_5fbd647c_4_k_cu_05217d91_38664cuda3std3__419piecewise_constructE,(_ZN39_INTERNAL_5fbd647c_4_k_cu_05217d91_38664cuda3std3__45__cpo4cendE - _ZN39_INTERNAL_5fbd647c_4_k_cu_05217d91_38664cuda3std3__419piecewise_constructE)
_ZN39_INTERNAL_5fbd647c_4_k_cu_05217d91_38664cuda3std3__419piecewise_constructE:
	.zero		1
	.type		_ZN39_INTERNAL_5fbd647c_4_k_cu_05217d91_38664cuda3std3__45__cpo4cendE,@object
	.size		_ZN39_INTERNAL_5fbd647c_4_k_cu_05217d91_38664cuda3std3__45__cpo4cendE,(_ZN39_INTERNAL_5fbd647c_4_k_cu_05217d91_38664cuda3std6ranges3__45__cpo4swapE - _ZN39_INTERNAL_5fbd647c_4_k_cu_05217d91_38664cuda3std3__45__cpo4cendE)
_ZN39_INTERNAL_5fbd647c_4_k_cu_05217d91_38664cuda3std3__45__cpo4cendE:
	.zero		1
	.type		_ZN39_INTERNAL_5fbd647c_4_k_cu_05217d91_38664cuda3std6ranges3__45__cpo4swapE,@object
	.size		_ZN39_INTERNAL_5fbd647c_4_k_cu_05217d91_38664cuda3std6ranges3__45__cpo4swapE,(.L_7 - _ZN39_INTERNAL_5fbd647c_4_k_cu_05217d91_38664cuda3std6ranges3__45__cpo4swapE)
_ZN39_INTERNAL_5fbd647c_4_k_cu_05217d91_38664cuda3std6ranges3__45__cpo4swapE:
	.zero		1
.L_7:


//--------------------- .nv.constant0._ZN7cutlass13device_kernelINS_4gemm6kernel13GemmUniversalIN4cute5tupleIJiiiiEEENS1_10collective13CollectiveMmaINS1_37MainloopSm90TmaGmmaWarpSpecializedFP8ILi11ENS5_IJNS4_1CILi1EEESB_SB_EEENS1_32KernelTmaWarpSpecializedPingpongEEENS5_IJNSA_ILi64EEENSA_ILi96EEENSA_ILi128EEEEEENS_12float_e4m3_tENS5_IJlSB_lEEESJ_SK_NS4_8TiledMMAINS4_8MMA_AtomIJNS4_4SM904GMMA30MMA_64x96x32_F32E4M3E4M3_SS_TNILNSO_7ScaleInE1ELSQ_1EEEEEENS4_6LayoutISC_NS5_IJNSA_ILi0EEESU_SU_EEEEENS5_IJNS4_10UnderscoreESX_SX_EEEEENS4_13SM90_TMA_LOADENS4_14ComposedLayoutINS4_7SwizzleILi3ELi4ELi3EEENS4_18smem_ptr_flag_bitsILi8EEENST_INS5_IJNSA_ILi8EEESH_EEENS5_IJSH_SB_EEEEEEEvNS4_8identityES10_S1A_vS1B_EENS_8epilogue10collective6detail29Sm90TmaWarpSpecializedAdapterINS1E_15DefaultEpilogueISJ_SK_SK_NS1D_6thread17LinearCombinationISJ_Li1EffLNS1I_9ScaleType4KindE0ELNS_15FloatRoundStyleE2ESJ_EENS1_15EpilogueDefaultEEEEEvvEEEEvNT_6ParamsE --------------------------
	.section	.nv.constant0._ZN7cutlass13device_kernelINS_4gemm6kernel13GemmUniversalIN4cute5tupleIJiiiiEEENS1_10collective13CollectiveMmaINS1_37MainloopSm90TmaGmmaWarpSpecializedFP8ILi11ENS5_IJNS4_1CILi1EEESB_SB_EEENS1_32KernelTmaWarpSpecializedPingpongEEENS5_IJNSA_ILi64EEENSA_ILi96EEENSA_ILi128EEEEEENS_12float_e4m3_tENS5_IJlSB_lEEESJ_SK_NS4_8TiledMMAINS4_8MMA_AtomIJNS4_4SM904GMMA30MMA_64x96x32_F32E4M3E4M3_SS_TNILNSO_7ScaleInE1ELSQ_1EEEEEENS4_6LayoutISC_NS5_IJNSA_ILi0EEESU_SU_EEEEENS5_IJNS4_10UnderscoreESX_SX_EEEEENS4_13SM90_TMA_LOADENS4_14ComposedLayoutINS4_7SwizzleILi3ELi4ELi3EEENS4_18smem_ptr_flag_bitsILi8EEENST_INS5_IJNSA_ILi8EEESH_EEENS5_IJSH_SB_EEEEEEEvNS4_8identityES10_S1A_vS1B_EENS_8epilogue10collective6detail29Sm90TmaWarpSpecializedAdapterINS1E_15DefaultEpilogueISJ_SK_SK_NS1D_6thread17LinearCombinationISJ_Li1EffLNS1I_9ScaleType4KindE0ELNS_15FloatRoundStyleE2ESJ_EENS1_15EpilogueDefaultEEEEEvvEEEEvNT_6ParamsE,"a",@progbits
	.sectionflags	@""
	.align	4
.nv.constant0._ZN7cutlass13device_kernelINS_4gemm6kernel13GemmUniversalIN4cute5tupleIJiiiiEEENS1_10collective13CollectiveMmaINS1_37MainloopSm90TmaGmmaWarpSpecializedFP8ILi11ENS5_IJNS4_1CILi1EEESB_SB_EEENS1_32KernelTmaWarpSpecializedPingpongEEENS5_IJNSA_ILi64EEENSA_ILi96EEENSA_ILi128EEEEEENS_12float_e4m3_tENS5_IJlSB_lEEESJ_SK_NS4_8TiledMMAINS4_8MMA_AtomIJNS4_4SM904GMMA30MMA_64x96x32_F32E4M3E4M3_SS_TNILNSO_7ScaleInE1ELSQ_1EEEEEENS4_6LayoutISC_NS5_IJNSA_ILi0EEESU_SU_EEEEENS5_IJNS4_10UnderscoreESX_SX_EEEEENS4_13SM90_TMA_LOADENS4_14ComposedLayoutINS4_7SwizzleILi3ELi4ELi3EEENS4_18smem_ptr_flag_bitsILi8EEENST_INS5_IJNSA_ILi8EEESH_EEENS5_IJSH_SB_EEEEEEEvNS4_8identityES10_S1A_vS1B_EENS_8epilogue10collective6detail29Sm90TmaWarpSpecializedAdapterINS1E_15DefaultEpilogueISJ_SK_SK_NS1D_6thread17LinearCombinationISJ_Li1EffLNS1I_9ScaleType4KindE0ELNS_15FloatRoundStyleE2ESJ_EENS1_15EpilogueDefaultEEEEEvvEEEEvNT_6ParamsE:
	.zero		1664


//--------------------- SYMBOLS --------------------------

	.type		.nv.reservedSmem.offset0,@object
	.size		.nv.reservedSmem.offset0,0x4
